	.target	sm_100a

	.elftype	@"ET_EXEC"


//--------------------- .note.nv.tkinfo           --------------------------
	.section	.note.nv.tkinfo,"",@"SHT_NOTE"
	.sectionflags	@"SHF_NOTE_NV_TKINFO"
	.tkinfo
        /*0018*/ 	.word	0x00000002
        /*0030*/ 	.string	""
        /*0030*/ 	.string	"ptxas"
        /*0030*/ 	.string	"Cuda compilation tools, release 13.0, V13.0.88"
        /*0030*/ 	.string	"Build cuda_13.0.r13.0/compiler.36424714_0"
        /*0030*/ 	.string	"-arch sm_100a -m 64 "



//--------------------- .note.nv.cuinfo           --------------------------
	.section	.note.nv.cuinfo,"",@"SHT_NOTE"
	.sectionflags	@"SHF_NOTE_NV_CUINFO"
        /*0018*/ 	.short	0x0002
        /*001a*/ 	.short	0x0064
        /*001c*/ 	.short	0x0082
	.zero		2


//--------------------- .nv.info                  --------------------------
	.section	.nv.info,"",@"SHT_CUDA_INFO"
	.align	4


	//----- nvinfo : EIATTR_REGCOUNT
	.align		4
        /*0000*/ 	.byte	0x04, 0x2f
        /*0002*/ 	.short	(.L_20 - .L_19)
	.align		4
.L_19:
        /*0004*/ 	.word	index@(_ZN7cutlass13device_kernelINS_4gemm6kernel13GemmUniversalIN4cute5tupleIJiiiiEEENS1_10collective13CollectiveMmaINS1_35MainloopSm100TmaUmmaWarpSpecializedILi20ELi2ELi4ENS5_IJNS4_1CILi1EEESB_SB_EEEEENS5_IJNSA_ILi64EEENSA_ILi256EEENSA_ILi32EEEEEENS_12float_e5m2_tENS5_IJlSB_lEEENS_12float_e4m3_tENS5_IJSB_llEEENS4_8TiledMMAINS4_8MMA_AtomIJNS4_10MMA_TraitsINS4_19SM100_MMA_F8F6F4_SSEJSI_SK_fSE_SF_NS4_17integral_constantINS4_4UMMA5MajorELSS_0EEENSQ_ISS_LSS_1EEENSQ_INSR_7ScaleInELSV_0EEESW_EEEEEENS4_6LayoutISC_NS5_IJNSA_ILi0EEES10_S10_EEEEENS5_IJNS4_10UnderscoreES13_S13_EEEEENS4_13SM90_TMA_LOADENS4_14ComposedLayoutINS4_7SwizzleILi1ELi4ELi3EEENS4_18smem_ptr_flag_bitsILi8EEENSZ_INS5_IJNSA_ILi8EEESG_EEENS5_IJSG_SB_EEEEEEEvNS4_8identityES16_NS17_INS18_ILi3ELi4ELi3EEES1B_NSZ_INS5_IJNSA_ILi128EEES1C_EEENS5_IJSB_S1J_EEEEEEEvS1H_EENS_8epilogue10collective18CollectiveEpilogueINS1P_23Sm100TmaWarpSpecializedILi4ELi2ELi32ELb0ELb0EEEJSH_NS5_IJNSZ_ISE_SB_EES1U_EEESI_SJ_SI_SJ_NS1P_6fusion15FusionCallbacksIS1T_NS1W_17LinearCombinationISI_fSI_fLNS_15FloatRoundStyleE2EEESH_S1V_JEEENS4_5SM1004TMEM4LOAD26SM100_TMEM_LOAD_16dp32b32xES16_NS17_INS18_ILi2ELi4ELi3EEES1B_NSZ_INS5_IJS1C_SE_EEENS5_IJSE_SB_EEEEEEENS4_39AutoVectorizingCopyWithAssumedAlignmentILi128EEENS4_14SM90_TMA_STOREES2A_S2C_S2C_EEEvvEEEEvNT_6ParamsE)
        /*0008*/ 	.word	0x00000079


	//----- nvinfo : EIATTR_FRAME_SIZE
	.align		4
.L_20:
        /*000c*/ 	.byte	0x04, 0x11
        /*000e*/ 	.short	(.L_22 - .L_21)
	.align		4
.L_21:
        /*0010*/ 	.word	index@($__internal_2_$__cuda_sm10x_tcgen05_guardrail_trap_unallocated_columns_being_dealloced)
        /*0014*/ 	.word	0x00000000


	//----- nvinfo : EIATTR_FRAME_SIZE
	.align		4
.L_22:
        /*0018*/ 	.byte	0x04, 0x11
        /*001a*/ 	.short	(.L_24 - .L_23)
	.align		4
.L_23:
        /*001c*/ 	.word	index@($__internal_1_$__cuda_sm10x_tcgen05_guardrail_trap_phase_invalid_during_alloc)
        /*0020*/ 	.word	0x00000000


	//----- nvinfo : EIATTR_FRAME_SIZE
	.align		4
.L_24:
        /*0024*/ 	.byte	0x04, 0x11
        /*0026*/ 	.short	(.L_26 - .L_25)
	.align		4
.L_25:
        /*0028*/ 	.word	index@($__internal_0_$__cuda_sm10x_tcgen05_guardrail_trap_col_being_dealloced_not_returned_by_alloc)
        /*002c*/ 	.word	0x00000000


	//----- nvinfo : EIATTR_FRAME_SIZE
	.align		4
.L_26:
        /*0030*/ 	.byte	0x04, 0x11
        /*0032*/ 	.short	(.L_28 - .L_27)
	.align		4
.L_27:
        /*0034*/ 	.word	index@(_ZN7cutlass13device_kernelINS_4gemm6kernel13GemmUniversalIN4cute5tupleIJiiiiEEENS1_10collective13CollectiveMmaINS1_35MainloopSm100TmaUmmaWarpSpecializedILi20ELi2ELi4ENS5_IJNS4_1CILi1EEESB_SB_EEEEENS5_IJNSA_ILi64EEENSA_ILi256EEENSA_ILi32EEEEEENS_12float_e5m2_tENS5_IJlSB_lEEENS_12float_e4m3_tENS5_IJSB_llEEENS4_8TiledMMAINS4_8MMA_AtomIJNS4_10MMA_TraitsINS4_19SM100_MMA_F8F6F4_SSEJSI_SK_fSE_SF_NS4_17integral_constantINS4_4UMMA5MajorELSS_0EEENSQ_ISS_LSS_1EEENSQ_INSR_7ScaleInELSV_0EEESW_EEEEEENS4_6LayoutISC_NS5_IJNSA_ILi0EEES10_S10_EEEEENS5_IJNS4_10UnderscoreES13_S13_EEEEENS4_13SM90_TMA_LOADENS4_14ComposedLayoutINS4_7SwizzleILi1ELi4ELi3EEENS4_18smem_ptr_flag_bitsILi8EEENSZ_INS5_IJNSA_ILi8EEESG_EEENS5_IJSG_SB_EEEEEEEvNS4_8identityES16_NS17_INS18_ILi3ELi4ELi3EEES1B_NSZ_INS5_IJNSA_ILi128EEES1C_EEENS5_IJSB_S1J_EEEEEEEvS1H_EENS_8epilogue10collective18CollectiveEpilogueINS1P_23Sm100TmaWarpSpecializedILi4ELi2ELi32ELb0ELb0EEEJSH_NS5_IJNSZ_ISE_SB_EES1U_EEESI_SJ_SI_SJ_NS1P_6fusion15FusionCallbacksIS1T_NS1W_17LinearCombinationISI_fSI_fLNS_15FloatRoundStyleE2EEESH_S1V_JEEENS4_5SM1004TMEM4LOAD26SM100_TMEM_LOAD_16dp32b32xES16_NS17_INS18_ILi2ELi4ELi3EEES1B_NSZ_INS5_IJS1C_SE_EEENS5_IJSE_SB_EEEEEEENS4_39AutoVectorizingCopyWithAssumedAlignmentILi128EEENS4_14SM90_TMA_STOREES2A_S2C_S2C_EEEvvEEEEvNT_6ParamsE)
        /*0038*/ 	.word	0x00000000


	//----- nvinfo : EIATTR_MIN_STACK_SIZE
	.align		4
.L_28:
        /*003c*/ 	.byte	0x04, 0x12
        /*003e*/ 	.short	(.L_30 - .L_29)
	.align		4
.L_29:
        /*0040*/ 	.word	index@(_ZN7cutlass13device_kernelINS_4gemm6kernel13GemmUniversalIN4cute5tupleIJiiiiEEENS1_10collective13CollectiveMmaINS1_35MainloopSm100TmaUmmaWarpSpecializedILi20ELi2ELi4ENS5_IJNS4_1CILi1EEESB_SB_EEEEENS5_IJNSA_ILi64EEENSA_ILi256EEENSA_ILi32EEEEEENS_12float_e5m2_tENS5_IJlSB_lEEENS_12float_e4m3_tENS5_IJSB_llEEENS4_8TiledMMAINS4_8MMA_AtomIJNS4_10MMA_TraitsINS4_19SM100_MMA_F8F6F4_SSEJSI_SK_fSE_SF_NS4_17integral_constantINS4_4UMMA5MajorELSS_0EEENSQ_ISS_LSS_1EEENSQ_INSR_7ScaleInELSV_0EEESW_EEEEEENS4_6LayoutISC_NS5_IJNSA_ILi0EEES10_S10_EEEEENS5_IJNS4_10UnderscoreES13_S13_EEEEENS4_13SM90_TMA_LOADENS4_14ComposedLayoutINS4_7SwizzleILi1ELi4ELi3EEENS4_18smem_ptr_flag_bitsILi8EEENSZ_INS5_IJNSA_ILi8EEESG_EEENS5_IJSG_SB_EEEEEEEvNS4_8identityES16_NS17_INS18_ILi3ELi4ELi3EEES1B_NSZ_INS5_IJNSA_ILi128EEES1C_EEENS5_IJSB_S1J_EEEEEEEvS1H_EENS_8epilogue10collective18CollectiveEpilogueINS1P_23Sm100TmaWarpSpecializedILi4ELi2ELi32ELb0ELb0EEEJSH_NS5_IJNSZ_ISE_SB_EES1U_EEESI_SJ_SI_SJ_NS1P_6fusion15FusionCallbacksIS1T_NS1W_17LinearCombinationISI_fSI_fLNS_15FloatRoundStyleE2EEESH_S1V_JEEENS4_5SM1004TMEM4LOAD26SM100_TMEM_LOAD_16dp32b32xES16_NS17_INS18_ILi2ELi4ELi3EEES1B_NSZ_INS5_IJS1C_SE_EEENS5_IJSE_SB_EEEEEEENS4_39AutoVectorizingCopyWithAssumedAlignmentILi128EEENS4_14SM90_TMA_STOREES2A_S2C_S2C_EEEvvEEEEvNT_6ParamsE)
        /*0044*/ 	.word	0x00000000
.L_30:


//--------------------- .nv.compat                --------------------------
	.section	.nv.compat,"",@"SHT_CUDA_COMPAT_INFO"
	.align	4
        /*0000*/ 	.byte	0x02, 0x09, 0x01, 0x00, 0x02, 0x02, 0x02, 0x00, 0x02, 0x05, 0x05, 0x00, 0x03, 0x07, 0x01, 0x01
        /*0010*/ 	.byte	0x02, 0x03, 0x01, 0x00, 0x02, 0x06, 0x01, 0x00, 0x04, 0x0b, 0x08, 0x00, 0x09, 0x00, 0x00, 0x00
        /*0020*/ 	.byte	0x00, 0x00, 0x00, 0x00


//--------------------- .nv.info._ZN7cutlass13device_kernelINS_4gemm6kernel13GemmUniversalIN4cute5tupleIJiiiiEEENS1_10collective13CollectiveMmaINS1_35MainloopSm100TmaUmmaWarpSpecializedILi20ELi2ELi4ENS5_IJNS4_1CILi1EEESB_SB_EEEEENS5_IJNSA_ILi64EEENSA_ILi256EEENSA_ILi32EEEEEENS_12float_e5m2_tENS5_IJlSB_lEEENS_12float_e4m3_tENS5_IJSB_llEEENS4_8TiledMMAINS4_8MMA_AtomIJNS4_10MMA_TraitsINS4_19SM100_MMA_F8F6F4_SSEJSI_SK_fSE_SF_NS4_17integral_constantINS4_4UMMA5MajorELSS_0EEENSQ_ISS_LSS_1EEENSQ_INSR_7ScaleInELSV_0EEESW_EEEEEENS4_6LayoutISC_NS5_IJNSA_ILi0EEES10_S10_EEEEENS5_IJNS4_10UnderscoreES13_S13_EEEEENS4_13SM90_TMA_LOADENS4_14ComposedLayoutINS4_7SwizzleILi1ELi4ELi3EEENS4_18smem_ptr_flag_bitsILi8EEENSZ_INS5_IJNSA_ILi8EEESG_EEENS5_IJSG_SB_EEEEEEEvNS4_8identityES16_NS17_INS18_ILi3ELi4ELi3EEES1B_NSZ_INS5_IJNSA_ILi128EEES1C_EEENS5_IJSB_S1J_EEEEEEEvS1H_EENS_8epilogue10collective18CollectiveEpilogueINS1P_23Sm100TmaWarpSpecializedILi4ELi2ELi32ELb0ELb0EEEJSH_NS5_IJNSZ_ISE_SB_EES1U_EEESI_SJ_SI_SJ_NS1P_6fusion15FusionCallbacksIS1T_NS1W_17LinearCombinationISI_fSI_fLNS_15FloatRoundStyleE2EEESH_S1V_JEEENS4_5SM1004TMEM4LOAD26SM100_TMEM_LOAD_16dp32b32xES16_NS17_INS18_ILi2ELi4ELi3EEES1B_NSZ_INS5_IJS1C_SE_EEENS5_IJSE_SB_EEEEEEENS4_39AutoVectorizingCopyWithAssumedAlignmentILi128EEENS4_14SM90_TMA_STOREES2A_S2C_S2C_EEEvvEEEEvNT_6ParamsE --------------------------
	.section	.nv.info._ZN7cutlass13device_kernelINS_4gemm6kernel13GemmUniversalIN4cute5tupleIJiiiiEEENS1_10collective13CollectiveMmaINS1_35MainloopSm100TmaUmmaWarpSpecializedILi20ELi2ELi4ENS5_IJNS4_1CILi1EEESB_SB_EEEEENS5_IJNSA_ILi64EEENSA_ILi256EEENSA_ILi32EEEEEENS_12float_e5m2_tENS5_IJlSB_lEEENS_12float_e4m3_tENS5_IJSB_llEEENS4_8TiledMMAINS4_8MMA_AtomIJNS4_10MMA_TraitsINS4_19SM100_MMA_F8F6F4_SSEJSI_SK_fSE_SF_NS4_17integral_constantINS4_4UMMA5MajorELSS_0EEENSQ_ISS_LSS_1EEENSQ_INSR_7ScaleInELSV_0EEESW_EEEEEENS4_6LayoutISC_NS5_IJNSA_ILi0EEES10_S10_EEEEENS5_IJNS4_10UnderscoreES13_S13_EEEEENS4_13SM90_TMA_LOADENS4_14ComposedLayoutINS4_7SwizzleILi1ELi4ELi3EEENS4_18smem_ptr_flag_bitsILi8EEENSZ_INS5_IJNSA_ILi8EEESG_EEENS5_IJSG_SB_EEEEEEEvNS4_8identityES16_NS17_INS18_ILi3ELi4ELi3EEES1B_NSZ_INS5_IJNSA_ILi128EEES1C_EEENS5_IJSB_S1J_EEEEEEEvS1H_EENS_8epilogue10collective18CollectiveEpilogueINS1P_23Sm100TmaWarpSpecializedILi4ELi2ELi32ELb0ELb0EEEJSH_NS5_IJNSZ_ISE_SB_EES1U_EEESI_SJ_SI_SJ_NS1P_6fusion15FusionCallbacksIS1T_NS1W_17LinearCombinationISI_fSI_fLNS_15FloatRoundStyleE2EEESH_S1V_JEEENS4_5SM1004TMEM4LOAD26SM100_TMEM_LOAD_16dp32b32xES16_NS17_INS18_ILi2ELi4ELi3EEES1B_NSZ_INS5_IJS1C_SE_EEENS5_IJSE_SB_EEEEEEENS4_39AutoVectorizingCopyWithAssumedAlignmentILi128EEENS4_14SM90_TMA_STOREES2A_S2C_S2C_EEEvvEEEEvNT_6ParamsE,"",@"SHT_CUDA_INFO"
	.sectionflags	@""
	.align	4


	//----- nvinfo : EIATTR_CUDA_API_VERSION
	.align		4
        /*0000*/ 	.byte	0x04, 0x37
        /*0002*/ 	.short	(.L_32 - .L_31)
.L_31:
        /*0004*/ 	.word	0x00000082


	//----- nvinfo : EIATTR_KPARAM_INFO
	.align		4
.L_32:
        /*0008*/ 	.byte	0x04, 0x17
        /*000a*/ 	.short	(.L_34 - .L_33)
.L_33:
        /*000c*/ 	.word	0x00000000
        /*0010*/ 	.short	0x0000
        /*0012*/ 	.short	0x0000
        /*0014*/ 	.byte	0x00, 0xf0, 0x01, 0x20


	//----- nvinfo : EIATTR_AT_ENTRY_FRAGMENTS
	.align		4
.L_34:
        /*0018*/ 	.byte	0x04, 0x4f
        /*001a*/ 	.short	(.L_36 - .L_35)


	//   ....[0]....
.L_35:
        /*001c*/ 	.word	0x00000006


	//----- nvinfo : EIATTR_RESERVED_SMEM_USED
	.align		4
.L_36:
        /*0020*/ 	.byte	0x01, 0x41
	.zero		2


	//----- nvinfo : EIATTR_SPARSE_MMA_MASK
	.align		4
        /*0024*/ 	.byte	0x03, 0x50
        /*0026*/ 	.short	0x0000


	//----- nvinfo : EIATTR_TCGEN05_1CTA_USED
	.align		4
        /*0028*/ 	.byte	0x01, 0x51
	.zero		2


	//----- nvinfo : EIATTR_MAXREG_COUNT
	.align		4
        /*002c*/ 	.byte	0x03, 0x1b
        /*002e*/ 	.short	0x00ff


	//----- nvinfo : EIATTR_NUM_BARRIERS
	.align		4
        /*0030*/ 	.byte	0x02, 0x4c
        /*0032*/ 	.byte	0x07
	.zero		1


	//----- nvinfo : EIATTR_EXTERNS
	.align		4
        /*0034*/ 	.byte	0x04, 0x0f
        /*0036*/ 	.short	(.L_38 - .L_37)


	//   ....[0]....
	.align		4
.L_37:
        /*0038*/ 	.word	index@(__assertfail)


	//----- nvinfo : EIATTR_MERCURY_ISA_VERSION
	.align		4
.L_38:
        /*003c*/ 	.byte	0x03, 0x5f
        /*003e*/ 	.short	0x0101


	//----- nvinfo : EIATTR_INT_WARP_WIDE_INSTR_OFFSETS
	.align		4
        /*0040*/ 	.byte	0x04, 0x31
        /*0042*/ 	.short	(.L_40 - .L_39)


	//   ....[0]....
.L_39:
        /*0044*/ 	.word	0x000020d0


	//   ....[1]....
        /*0048*/ 	.word	0x00004320


	//   ....[2]....
        /*004c*/ 	.word	0x00004350


	//   ....[3]....
        /*0050*/ 	.word	0x000043a0


	//   ....[4]....
        /*0054*/ 	.word	0x00004cc0


	//   ....[5]....
        /*0058*/ 	.word	0x00004d20


	//   ....[6]....
        /*005c*/ 	.word	0x00004e00


	//   ....[7]....
        /*0060*/ 	.word	0x00004e70


	//   ....[8]....
        /*0064*/ 	.word	0x00004f80


	//   ....[9]....
        /*0068*/ 	.word	0x00005010


	//   ....[10]....
        /*006c*/ 	.word	0x000051e0


	//   ....[11]....
        /*0070*/ 	.word	0x00005340


	//----- nvinfo : EIATTR_COOP_GROUP_MASK_REGIDS
	.align		4
.L_40:
        /*0074*/ 	.byte	0x04, 0x29
        /*0076*/ 	.short	(.L_42 - .L_41)


	//   ....[0]....
.L_41:
        /*0078*/ 	.word	0xffffffff


	//   ....[1]....
        /*007c*/ 	.word	0xffffffff


	//   ....[2]....
        /*0080*/ 	.word	0xffffffff


	//   ....[3]....
        /*0084*/ 	.word	0xffffffff


	//   ....[4]....
        /*0088*/ 	.word	0xffffffff


	//   ....[5]....
        /*008c*/ 	.word	0xffffffff


	//   ....[6]....
        /*0090*/ 	.word	0xffffffff


	//   ....[7]....
        /*0094*/ 	.word	0xffffffff


	//   ....[8]....
        /*0098*/ 	.word	0xffffffff


	//   ....[9]....
        /*009c*/ 	.word	0xffffffff


	//   ....[10]....
        /*00a0*/ 	.word	0xffffffff


	//   ....[11]....
        /*00a4*/ 	.word	0xffffffff


	//   ....[12]....
        /*00a8*/ 	.word	0xffffffff


	//----- nvinfo : EIATTR_COOP_GROUP_INSTR_OFFSETS
	.align		4
.L_42:
        /*00ac*/ 	.byte	0x04, 0x28
        /*00ae*/ 	.short	(.L_44 - .L_43)


	//   ....[0]....
.L_43:
        /*00b0*/ 	.word	0x00000090


	//   ....[1]....
        /*00b4*/ 	.word	0x000004d0


	//   ....[2]....
        /*00b8*/ 	.word	0x00000870


	//   ....[3]....
        /*00bc*/ 	.word	0x00000a10


	//   ....[4]....
        /*00c0*/ 	.word	0x00000b10


	//   ....[5]....
        /*00c4*/ 	.word	0x00000c80


	//   ....[6]....
        /*00c8*/ 	.word	0x00000e20


	//   ....[7]....
        /*00cc*/ 	.word	0x00001fb0


	//   ....[8]....
        /*00d0*/ 	.word	0x00003690


	//   ....[9]....
        /*00d4*/ 	.word	0x000038a0


	//   ....[10]....
        /*00d8*/ 	.word	0x000038d0


	//   ....[11]....
        /*00dc*/ 	.word	0x00004210


	//   ....[12]....
        /*00e0*/ 	.word	0x00004440


	//----- nvinfo : EIATTR_VRC_CTA_INIT_COUNT
	.align		4
.L_44:
        /*00e4*/ 	.byte	0x02, 0x4a
        /*00e6*/ 	.byte	0x80
	.zero		1


	//----- nvinfo : EIATTR_SYSCALL_OFFSETS
	.align		4
        /*00e8*/ 	.byte	0x04, 0x46
        /*00ea*/ 	.short	(.L_46 - .L_45)


	//   ....[0]....
.L_45:
        /*00ec*/ 	.word	0x00005dc0


	//   ....[1]....
        /*00f0*/ 	.word	0x00005f00


	//   ....[2]....
        /*00f4*/ 	.word	0x00006700


	//   ....[3]....
        /*00f8*/ 	.word	0x000074a0


	//   ....[4]....
        /*00fc*/ 	.word	0x00008200


	//   ....[5]....
        /*0100*/ 	.word	0x00008f90


	//----- nvinfo : EIATTR_MBARRIER_INSTR_OFFSETS
	.align		4
.L_46:
        /*0104*/ 	.byte	0x04, 0x39
        /*0106*/ 	.short	(.L_48 - .L_47)


	//   ....[0]....
.L_47:
        /*0108*/ 	.word	0x000005d0
        /*010c*/ 	.word	0x000000ff
        /*0110*/ 	.word	0x00000000
        /*0114*/ 	.short	0x0100
        /*0116*/ 	.byte	0x05
	.zero		1


	//   ....[1]....
        /*0118*/ 	.word	0x000005e0
        /*011c*/ 	.word	0x000000ff
        /*0120*/ 	.word	0x000000a0
        /*0124*/ 	.short	0x0100
        /*0126*/ 	.byte	0x05
	.zero		1


	//   ....[2]....
        /*0128*/ 	.word	0x000005f0
        /*012c*/ 	.word	0x000000ff
        /*0130*/ 	.word	0x00000008
        /*0134*/ 	.short	0x0100
        /*0136*/ 	.byte	0x05
	.zero		1


	//   ....[3]....
        /*0138*/ 	.word	0x00000600
        /*013c*/ 	.word	0x000000ff
        /*0140*/ 	.word	0x000000a8
        /*0144*/ 	.short	0x0100
        /*0146*/ 	.byte	0x05
	.zero		1


	//   ....[4]....
        /*0148*/ 	.word	0x00000610
        /*014c*/ 	.word	0x000000ff
        /*0150*/ 	.word	0x00000010
        /*0154*/ 	.short	0x0100
        /*0156*/ 	.byte	0x05
	.zero		1


	//   ....[5]....
        /*0158*/ 	.word	0x00000620
        /*015c*/ 	.word	0x000000ff
        /*0160*/ 	.word	0x000000b0
        /*0164*/ 	.short	0x0100
        /*0166*/ 	.byte	0x05
	.zero		1


	//   ....[6]....
        /*0168*/ 	.word	0x00000630
        /*016c*/ 	.word	0x000000ff
        /*0170*/ 	.word	0x00000018
        /*0174*/ 	.short	0x0100
        /*0176*/ 	.byte	0x05
	.zero		1


	//   ....[7]....
        /*0178*/ 	.word	0x00000640
        /*017c*/ 	.word	0x000000ff
        /*0180*/ 	.word	0x000000b8
        /*0184*/ 	.short	0x0100
        /*0186*/ 	.byte	0x05
	.zero		1


	//   ....[8]....
        /*0188*/ 	.word	0x00000650
        /*018c*/ 	.word	0x000000ff
        /*0190*/ 	.word	0x00000020
        /*0194*/ 	.short	0x0100
        /*0196*/ 	.byte	0x05
	.zero		1


	//   ....[9]....
        /*0198*/ 	.word	0x00000660
        /*019c*/ 	.word	0x000000ff
        /*01a0*/ 	.word	0x000000c0
        /*01a4*/ 	.short	0x0100
        /*01a6*/ 	.byte	0x05
	.zero		1


	//   ....[10]....
        /*01a8*/ 	.word	0x00000670
        /*01ac*/ 	.word	0x000000ff
        /*01b0*/ 	.word	0x00000028
        /*01b4*/ 	.short	0x0100
        /*01b6*/ 	.byte	0x05
	.zero		1


	//   ....[11]....
        /*01b8*/ 	.word	0x00000680
        /*01bc*/ 	.word	0x000000ff
        /*01c0*/ 	.word	0x000000c8
        /*01c4*/ 	.short	0x0100
        /*01c6*/ 	.byte	0x05
	.zero		1


	//   ....[12]....
        /*01c8*/ 	.word	0x00000690
        /*01cc*/ 	.word	0x000000ff
        /*01d0*/ 	.word	0x00000030
        /*01d4*/ 	.short	0x0100
        /*01d6*/ 	.byte	0x05
	.zero		1


	//   ....[13]....
        /*01d8*/ 	.word	0x000006a0
        /*01dc*/ 	.word	0x000000ff
        /*01e0*/ 	.word	0x000000d0
        /*01e4*/ 	.short	0x0100
        /*01e6*/ 	.byte	0x05
	.zero		1


	//   ....[14]....
        /*01e8*/ 	.word	0x000006b0
        /*01ec*/ 	.word	0x000000ff
        /*01f0*/ 	.word	0x00000038
        /*01f4*/ 	.short	0x0100
        /*01f6*/ 	.byte	0x05
	.zero		1


	//   ....[15]....
        /*01f8*/ 	.word	0x000006c0
        /*01fc*/ 	.word	0x000000ff
        /*0200*/ 	.word	0x000000d8
        /*0204*/ 	.short	0x0100
        /*0206*/ 	.byte	0x05
	.zero		1


	//   ....[16]....
        /*0208*/ 	.word	0x000006d0
        /*020c*/ 	.word	0x000000ff
        /*0210*/ 	.word	0x00000040
        /*0214*/ 	.short	0x0100
        /*0216*/ 	.byte	0x05
	.zero		1


	//   ....[17]....
        /*0218*/ 	.word	0x000006e0
        /*021c*/ 	.word	0x000000ff
        /*0220*/ 	.word	0x000000e0
        /*0224*/ 	.short	0x0100
        /*0226*/ 	.byte	0x05
	.zero		1


	//   ....[18]....
        /*0228*/ 	.word	0x000006f0
        /*022c*/ 	.word	0x000000ff
        /*0230*/ 	.word	0x00000048
        /*0234*/ 	.short	0x0100
        /*0236*/ 	.byte	0x05
	.zero		1


	//   ....[19]....
        /*0238*/ 	.word	0x00000700
        /*023c*/ 	.word	0x000000ff
        /*0240*/ 	.word	0x000000e8
        /*0244*/ 	.short	0x0100
        /*0246*/ 	.byte	0x05
	.zero		1


	//   ....[20]....
        /*0248*/ 	.word	0x00000710
        /*024c*/ 	.word	0x000000ff
        /*0250*/ 	.word	0x00000050
        /*0254*/ 	.short	0x0100
        /*0256*/ 	.byte	0x05
	.zero		1


	//   ....[21]....
        /*0258*/ 	.word	0x00000720
        /*025c*/ 	.word	0x000000ff
        /*0260*/ 	.word	0x000000f0
        /*0264*/ 	.short	0x0100
        /*0266*/ 	.byte	0x05
	.zero		1


	//   ....[22]....
        /*0268*/ 	.word	0x00000730
        /*026c*/ 	.word	0x000000ff
        /*0270*/ 	.word	0x00000058
        /*0274*/ 	.short	0x0100
        /*0276*/ 	.byte	0x05
	.zero		1


	//   ....[23]....
        /*0278*/ 	.word	0x00000740
        /*027c*/ 	.word	0x000000ff
        /*0280*/ 	.word	0x000000f8
        /*0284*/ 	.short	0x0100
        /*0286*/ 	.byte	0x05
	.zero		1


	//   ....[24]....
        /*0288*/ 	.word	0x00000750
        /*028c*/ 	.word	0x000000ff
        /*0290*/ 	.word	0x00000060
        /*0294*/ 	.short	0x0100
        /*0296*/ 	.byte	0x05
	.zero		1


	//   ....[25]....
        /*0298*/ 	.word	0x00000760
        /*029c*/ 	.word	0x000000ff
        /*02a0*/ 	.word	0x00000100
        /*02a4*/ 	.short	0x0100
        /*02a6*/ 	.byte	0x05
	.zero		1


	//   ....[26]....
        /*02a8*/ 	.word	0x00000770
        /*02ac*/ 	.word	0x000000ff
        /*02b0*/ 	.word	0x00000068
        /*02b4*/ 	.short	0x0100
        /*02b6*/ 	.byte	0x05
	.zero		1


	//   ....[27]....
        /*02b8*/ 	.word	0x00000780
        /*02bc*/ 	.word	0x000000ff
        /*02c0*/ 	.word	0x00000108
        /*02c4*/ 	.short	0x0100
        /*02c6*/ 	.byte	0x05
	.zero		1


	//   ....[28]....
        /*02c8*/ 	.word	0x00000790
        /*02cc*/ 	.word	0x000000ff
        /*02d0*/ 	.word	0x00000070
        /*02d4*/ 	.short	0x0100
        /*02d6*/ 	.byte	0x05
	.zero		1


	//   ....[29]....
        /*02d8*/ 	.word	0x000007a0
        /*02dc*/ 	.word	0x000000ff
        /*02e0*/ 	.word	0x00000110
        /*02e4*/ 	.short	0x0100
        /*02e6*/ 	.byte	0x05
	.zero		1


	//   ....[30]....
        /*02e8*/ 	.word	0x000007b0
        /*02ec*/ 	.word	0x000000ff
        /*02f0*/ 	.word	0x00000078
        /*02f4*/ 	.short	0x0100
        /*02f6*/ 	.byte	0x05
	.zero		1


	//   ....[31]....
        /*02f8*/ 	.word	0x000007c0
        /*02fc*/ 	.word	0x000000ff
        /*0300*/ 	.word	0x00000118
        /*0304*/ 	.short	0x0100
        /*0306*/ 	.byte	0x05
	.zero		1


	//   ....[32]....
        /*0308*/ 	.word	0x000007d0
        /*030c*/ 	.word	0x000000ff
        /*0310*/ 	.word	0x00000080
        /*0314*/ 	.short	0x0100
        /*0316*/ 	.byte	0x05
	.zero		1


	//   ....[33]....
        /*0318*/ 	.word	0x000007e0
        /*031c*/ 	.word	0x000000ff
        /*0320*/ 	.word	0x00000120
        /*0324*/ 	.short	0x0100
        /*0326*/ 	.byte	0x05
	.zero		1


	//   ....[34]....
        /*0328*/ 	.word	0x000007f0
        /*032c*/ 	.word	0x000000ff
        /*0330*/ 	.word	0x00000088
        /*0334*/ 	.short	0x0100
        /*0336*/ 	.byte	0x05
	.zero		1


	//   ....[35]....
        /*0338*/ 	.word	0x00000800
        /*033c*/ 	.word	0x000000ff
        /*0340*/ 	.word	0x00000128
        /*0344*/ 	.short	0x0100
        /*0346*/ 	.byte	0x05
	.zero		1


	//   ....[36]....
        /*0348*/ 	.word	0x00000810
        /*034c*/ 	.word	0x000000ff
        /*0350*/ 	.word	0x00000090
        /*0354*/ 	.short	0x0100
        /*0356*/ 	.byte	0x05
	.zero		1


	//   ....[37]....
        /*0358*/ 	.word	0x00000820
        /*035c*/ 	.word	0x000000ff
        /*0360*/ 	.word	0x00000130
        /*0364*/ 	.short	0x0100
        /*0366*/ 	.byte	0x05
	.zero		1


	//   ....[38]....
        /*0368*/ 	.word	0x00000830
        /*036c*/ 	.word	0x000000ff
        /*0370*/ 	.word	0x00000098
        /*0374*/ 	.short	0x0100
        /*0376*/ 	.byte	0x05
	.zero		1


	//   ....[39]....
        /*0378*/ 	.word	0x00000840
        /*037c*/ 	.word	0x000000ff
        /*0380*/ 	.word	0x00000138
        /*0384*/ 	.short	0x0100
        /*0386*/ 	.byte	0x05
	.zero		1


	//   ....[40]....
        /*0388*/ 	.word	0x00000980
        /*038c*/ 	.word	0x000000ff
        /*0390*/ 	.word	0x00000140
        /*0394*/ 	.short	0x0100
        /*0396*/ 	.byte	0x07
	.zero		1


	//   ....[41]....
        /*0398*/ 	.word	0x00000990
        /*039c*/ 	.word	0x000000ff
        /*03a0*/ 	.word	0x00000160
        /*03a4*/ 	.short	0x0100
        /*03a6*/ 	.byte	0x07
	.zero		1


	//   ....[42]....
        /*03a8*/ 	.word	0x000009a0
        /*03ac*/ 	.word	0x000000ff
        /*03b0*/ 	.word	0x00000148
        /*03b4*/ 	.short	0x0100
        /*03b6*/ 	.byte	0x07
	.zero		1


	//   ....[43]....
        /*03b8*/ 	.word	0x000009b0
        /*03bc*/ 	.word	0x000000ff
        /*03c0*/ 	.word	0x00000168
        /*03c4*/ 	.short	0x0100
        /*03c6*/ 	.byte	0x07
	.zero		1


	//   ....[44]....
        /*03c8*/ 	.word	0x000009c0
        /*03cc*/ 	.word	0x000000ff
        /*03d0*/ 	.word	0x00000150
        /*03d4*/ 	.short	0x0100
        /*03d6*/ 	.byte	0x07
	.zero		1


	//   ....[45]....
        /*03d8*/ 	.word	0x000009d0
        /*03dc*/ 	.word	0x000000ff
        /*03e0*/ 	.word	0x00000170
        /*03e4*/ 	.short	0x0100
        /*03e6*/ 	.byte	0x07
	.zero		1


	//   ....[46]....
        /*03e8*/ 	.word	0x000009e0
        /*03ec*/ 	.word	0x000000ff
        /*03f0*/ 	.word	0x00000158
        /*03f4*/ 	.short	0x0100
        /*03f6*/ 	.byte	0x07
	.zero		1


	//   ....[47]....
        /*03f8*/ 	.word	0x000009f0
        /*03fc*/ 	.word	0x000000ff
        /*0400*/ 	.word	0x00000178
        /*0404*/ 	.short	0x0100
        /*0406*/ 	.byte	0x07
	.zero		1


	//   ....[48]....
        /*0408*/ 	.word	0x00000ae0
        /*040c*/ 	.word	0x000000ff
        /*0410*/ 	.word	0x00000180
        /*0414*/ 	.short	0x0100
        /*0416*/ 	.byte	0x05
	.zero		1


	//   ....[49]....
        /*0418*/ 	.word	0x00000af0
        /*041c*/ 	.word	0x000000ff
        /*0420*/ 	.word	0x00000188
        /*0424*/ 	.short	0x0100
        /*0426*/ 	.byte	0x05
	.zero		1


	//   ....[50]....
        /*0428*/ 	.word	0x00000c30
        /*042c*/ 	.word	0x000000ff
        /*0430*/ 	.word	0x00000190
        /*0434*/ 	.short	0x0100
        /*0436*/ 	.byte	0x05
	.zero		1


	//   ....[51]....
        /*0438*/ 	.word	0x00000c40
        /*043c*/ 	.word	0x000000ff
        /*0440*/ 	.word	0x000001a0
        /*0444*/ 	.short	0x0100
        /*0446*/ 	.byte	0x05
	.zero		1


	//   ....[52]....
        /*0448*/ 	.word	0x00000c50
        /*044c*/ 	.word	0x000000ff
        /*0450*/ 	.word	0x00000198
        /*0454*/ 	.short	0x0100
        /*0456*/ 	.byte	0x05
	.zero		1


	//   ....[53]....
        /*0458*/ 	.word	0x00000c60
        /*045c*/ 	.word	0x000000ff
        /*0460*/ 	.word	0x000001a8
        /*0464*/ 	.short	0x0100
        /*0466*/ 	.byte	0x05
	.zero		1


	//   ....[54]....
        /*0468*/ 	.word	0x00000d90
        /*046c*/ 	.word	0x000000ff
        /*0470*/ 	.word	0x000001b0
        /*0474*/ 	.short	0x0100
        /*0476*/ 	.byte	0x07
	.zero		1


	//   ....[55]....
        /*0478*/ 	.word	0x00000da0
        /*047c*/ 	.word	0x000000ff
        /*0480*/ 	.word	0x000001d0
        /*0484*/ 	.short	0x0100
        /*0486*/ 	.byte	0x07
	.zero		1


	//   ....[56]....
        /*0488*/ 	.word	0x00000db0
        /*048c*/ 	.word	0x000000ff
        /*0490*/ 	.word	0x000001b8
        /*0494*/ 	.short	0x0100
        /*0496*/ 	.byte	0x07
	.zero		1


	//   ....[57]....
        /*0498*/ 	.word	0x00000dc0
        /*049c*/ 	.word	0x000000ff
        /*04a0*/ 	.word	0x000001d8
        /*04a4*/ 	.short	0x0100
        /*04a6*/ 	.byte	0x07
	.zero		1


	//   ....[58]....
        /*04a8*/ 	.word	0x00000dd0
        /*04ac*/ 	.word	0x000000ff
        /*04b0*/ 	.word	0x000001c0
        /*04b4*/ 	.short	0x0100
        /*04b6*/ 	.byte	0x07
	.zero		1


	//   ....[59]....
        /*04b8*/ 	.word	0x00000de0
        /*04bc*/ 	.word	0x000000ff
        /*04c0*/ 	.word	0x000001e0
        /*04c4*/ 	.short	0x0100
        /*04c6*/ 	.byte	0x07
	.zero		1


	//   ....[60]....
        /*04c8*/ 	.word	0x00000df0
        /*04cc*/ 	.word	0x000000ff
        /*04d0*/ 	.word	0x000001c8
        /*04d4*/ 	.short	0x0100
        /*04d6*/ 	.byte	0x07
	.zero		1


	//   ....[61]....
        /*04d8*/ 	.word	0x00000e00
        /*04dc*/ 	.word	0x000000ff
        /*04e0*/ 	.word	0x000001e8
        /*04e4*/ 	.short	0x0100
        /*04e6*/ 	.byte	0x07
	.zero		1


	//   ....[62]....
        /*04e8*/ 	.word	0x00000ef0
        /*04ec*/ 	.word	0x000000ff
        /*04f0*/ 	.word	0x000001f0
        /*04f4*/ 	.short	0x0100
        /*04f6*/ 	.byte	0x05
	.zero		1


	//   ....[63]....
        /*04f8*/ 	.word	0x00000f00
        /*04fc*/ 	.word	0x000000ff
        /*0500*/ 	.word	0x00000200
        /*0504*/ 	.short	0x0100
        /*0506*/ 	.byte	0x05
	.zero		1


	//   ....[64]....
        /*0508*/ 	.word	0x00000f10
        /*050c*/ 	.word	0x000000ff
        /*0510*/ 	.word	0x000001f8
        /*0514*/ 	.short	0x0100
        /*0516*/ 	.byte	0x05
	.zero		1


	//   ....[65]....
        /*0518*/ 	.word	0x00000f20
        /*051c*/ 	.word	0x000000ff
        /*0520*/ 	.word	0x00000208
        /*0524*/ 	.short	0x0100
        /*0526*/ 	.byte	0x05
	.zero		1


	//   ....[66]....
        /*0528*/ 	.word	0x000017f0
        /*052c*/ 	.word	0x00000002
        /*0530*/ 	.word	0x00000200
        /*0534*/ 	.short	0x010a
        /*0536*/ 	.byte	0xff
	.zero		1


	//   ....[67]....
        /*0538*/ 	.word	0x00001820
        /*053c*/ 	.word	0x00000002
        /*0540*/ 	.word	0x000001f0
        /*0544*/ 	.short	0x0101
        /*0546*/ 	.byte	0xff
	.zero		1


	//   ....[68]....
        /*0548*/ 	.word	0x000018f0
        /*054c*/ 	.word	0x000000ff
        /*0550*/ 	.word	0x000000a0
        /*0554*/ 	.short	0x010a
        /*0556*/ 	.byte	0x08
	.zero		1


	//   ....[69]....
        /*0558*/ 	.word	0x000019a0
        /*055c*/ 	.word	0x000000ff
        /*0560*/ 	.word	0x000000a0
        /*0564*/ 	.short	0x010a
        /*0566*/ 	.byte	0x21
	.zero		1


	//   ....[70]....
        /*0568*/ 	.word	0x00001af0
        /*056c*/ 	.word	0x000000ff
        /*0570*/ 	.word	0x000000a0
        /*0574*/ 	.short	0x010a
        /*0576*/ 	.byte	0x08
	.zero		1


	//   ....[71]....
        /*0578*/ 	.word	0x00001c50
        /*057c*/ 	.word	0x000000ff
        /*0580*/ 	.word	0x00000188
        /*0584*/ 	.short	0x0101
        /*0586*/ 	.byte	0x04
	.zero		1


	//   ....[72]....
        /*0588*/ 	.word	0x00001c70
        /*058c*/ 	.word	0x000000ff
        /*0590*/ 	.word	0x000000a0
        /*0594*/ 	.short	0x010a
        /*0596*/ 	.byte	0x08
	.zero		1


	//   ....[73]....
        /*0598*/ 	.word	0x00001d00
        /*059c*/ 	.word	0x000000ff
        /*05a0*/ 	.word	0x000000a0
        /*05a4*/ 	.short	0x010a
        /*05a6*/ 	.byte	0x19
	.zero		1


	//   ....[74]....
        /*05a8*/ 	.word	0x00001e50
        /*05ac*/ 	.word	0x000000ff
        /*05b0*/ 	.word	0x000000a0
        /*05b4*/ 	.short	0x010a
        /*05b6*/ 	.byte	0x08
	.zero		1


	//   ....[75]....
        /*05b8*/ 	.word	0x00001fe0
        /*05bc*/ 	.word	0x00000002
        /*05c0*/ 	.word	0x00000190
        /*05c4*/ 	.short	0x010a
        /*05c6*/ 	.byte	0xff
	.zero		1


	//   ....[76]....
        /*05c8*/ 	.word	0x000020a0
        /*05cc*/ 	.word	0x00000002
        /*05d0*/ 	.word	0x00000000
        /*05d4*/ 	.short	0x0101
        /*05d6*/ 	.byte	0xff
	.zero		1


	//   ....[77]....
        /*05d8*/ 	.word	0x00002600
        /*05dc*/ 	.word	0x000000ff
        /*05e0*/ 	.word	0x00000000
        /*05e4*/ 	.short	0x010a
        /*05e6*/ 	.byte	0x05
	.zero		1


	//   ....[78]....
        /*05e8*/ 	.word	0x00002690
        /*05ec*/ 	.word	0x000000ff
        /*05f0*/ 	.word	0x00000000
        /*05f4*/ 	.short	0x010a
        /*05f6*/ 	.byte	0x05
	.zero		1


	//   ....[79]....
        /*05f8*/ 	.word	0x00002720
        /*05fc*/ 	.word	0x000000ff
        /*0600*/ 	.word	0x00000000
        /*0604*/ 	.short	0x010a
        /*0606*/ 	.byte	0x05
	.zero		1


	//   ....[80]....
        /*0608*/ 	.word	0x000027b0
        /*060c*/ 	.word	0x000000ff
        /*0610*/ 	.word	0x00000000
        /*0614*/ 	.short	0x010a
        /*0616*/ 	.byte	0x05
	.zero		1


	//   ....[81]....
        /*0618*/ 	.word	0x00002840
        /*061c*/ 	.word	0x000000ff
        /*0620*/ 	.word	0x00000000
        /*0624*/ 	.short	0x010a
        /*0626*/ 	.byte	0x05
	.zero		1


	//   ....[82]....
        /*0628*/ 	.word	0x000028d0
        /*062c*/ 	.word	0x000000ff
        /*0630*/ 	.word	0x00000000
        /*0634*/ 	.short	0x010a
        /*0636*/ 	.byte	0x05
	.zero		1


	//   ....[83]....
        /*0638*/ 	.word	0x00002960
        /*063c*/ 	.word	0x000000ff
        /*0640*/ 	.word	0x00000000
        /*0644*/ 	.short	0x010a
        /*0646*/ 	.byte	0x05
	.zero		1


	//   ....[84]....
        /*0648*/ 	.word	0x000029f0
        /*064c*/ 	.word	0x000000ff
        /*0650*/ 	.word	0x00000000
        /*0654*/ 	.short	0x010a
        /*0656*/ 	.byte	0x05
	.zero		1


	//   ....[85]....
        /*0658*/ 	.word	0x00002a80
        /*065c*/ 	.word	0x000000ff
        /*0660*/ 	.word	0x00000000
        /*0664*/ 	.short	0x010a
        /*0666*/ 	.byte	0x05
	.zero		1


	//   ....[86]....
        /*0668*/ 	.word	0x00002b10
        /*066c*/ 	.word	0x000000ff
        /*0670*/ 	.word	0x00000000
        /*0674*/ 	.short	0x010a
        /*0676*/ 	.byte	0x05
	.zero		1


	//   ....[87]....
        /*0678*/ 	.word	0x00002ba0
        /*067c*/ 	.word	0x000000ff
        /*0680*/ 	.word	0x00000000
        /*0684*/ 	.short	0x010a
        /*0686*/ 	.byte	0x05
	.zero		1


	//   ....[88]....
        /*0688*/ 	.word	0x00002c30
        /*068c*/ 	.word	0x000000ff
        /*0690*/ 	.word	0x00000000
        /*0694*/ 	.short	0x010a
        /*0696*/ 	.byte	0x05
	.zero		1


	//   ....[89]....
        /*0698*/ 	.word	0x00002cc0
        /*069c*/ 	.word	0x000000ff
        /*06a0*/ 	.word	0x00000000
        /*06a4*/ 	.short	0x010a
        /*06a6*/ 	.byte	0x05
	.zero		1


	//   ....[90]....
        /*06a8*/ 	.word	0x00002d50
        /*06ac*/ 	.word	0x000000ff
        /*06b0*/ 	.word	0x00000000
        /*06b4*/ 	.short	0x010a
        /*06b6*/ 	.byte	0x05
	.zero		1


	//   ....[91]....
        /*06b8*/ 	.word	0x00002de0
        /*06bc*/ 	.word	0x000000ff
        /*06c0*/ 	.word	0x00000000
        /*06c4*/ 	.short	0x010a
        /*06c6*/ 	.byte	0x05
	.zero		1


	//   ....[92]....
        /*06c8*/ 	.word	0x00002e70
        /*06cc*/ 	.word	0x000000ff
        /*06d0*/ 	.word	0x00000000
        /*06d4*/ 	.short	0x010a
        /*06d6*/ 	.byte	0x05
	.zero		1


	//   ....[93]....
        /*06d8*/ 	.word	0x00002f00
        /*06dc*/ 	.word	0x000000ff
        /*06e0*/ 	.word	0x00000000
        /*06e4*/ 	.short	0x010a
        /*06e6*/ 	.byte	0x05
	.zero		1


	//   ....[94]....
        /*06e8*/ 	.word	0x00002f90
        /*06ec*/ 	.word	0x000000ff
        /*06f0*/ 	.word	0x00000000
        /*06f4*/ 	.short	0x010a
        /*06f6*/ 	.byte	0x05
	.zero		1


	//   ....[95]....
        /*06f8*/ 	.word	0x00003020
        /*06fc*/ 	.word	0x000000ff
        /*0700*/ 	.word	0x00000000
        /*0704*/ 	.short	0x010a
        /*0706*/ 	.byte	0x05
	.zero		1


	//   ....[96]....
        /*0708*/ 	.word	0x000030c0
        /*070c*/ 	.word	0x00000000
        /*0710*/ 	.word	0x00000000
        /*0714*/ 	.short	0x010a
        /*0716*/ 	.byte	0xff
	.zero		1


	//   ....[97]....
        /*0718*/ 	.word	0x000031e0
        /*071c*/ 	.word	0x00000000
        /*0720*/ 	.word	0x000001f0
        /*0724*/ 	.short	0x010a
        /*0726*/ 	.byte	0xff
	.zero		1


	//   ....[98]....
        /*0728*/ 	.word	0x00003250
        /*072c*/ 	.word	0x00000000
        /*0730*/ 	.word	0x00000000
        /*0734*/ 	.short	0x0101
        /*0736*/ 	.byte	0xff
	.zero		1


	//   ....[99]....
        /*0738*/ 	.word	0x00003270
        /*073c*/ 	.word	0x000000ff
        /*0740*/ 	.word	0x000001a0
        /*0744*/ 	.short	0x010a
        /*0746*/ 	.byte	0x05
	.zero		1


	//   ....[100]....
        /*0748*/ 	.word	0x00003390
        /*074c*/ 	.word	0x00000000
        /*0750*/ 	.word	0x00000190
        /*0754*/ 	.short	0x010a
        /*0756*/ 	.byte	0xff
	.zero		1


	//   ....[101]....
        /*0758*/ 	.word	0x00003490
        /*075c*/ 	.word	0x00000000
        /*0760*/ 	.word	0x00000000
        /*0764*/ 	.short	0x0101
        /*0766*/ 	.byte	0xff
	.zero		1


	//   ....[102]....
        /*0768*/ 	.word	0x00003520
        /*076c*/ 	.word	0x000000ff
        /*0770*/ 	.word	0x000001a0
        /*0774*/ 	.short	0x0106
        /*0776*/ 	.byte	0x05
	.zero		1


	//   ....[103]....
        /*0778*/ 	.word	0x00003540
        /*077c*/ 	.word	0x000000ff
        /*0780*/ 	.word	0x000001a0
        /*0784*/ 	.short	0x010a
        /*0786*/ 	.byte	0x05
	.zero		1


	//   ....[104]....
        /*0788*/ 	.word	0x000035d0
        /*078c*/ 	.word	0x000000ff
        /*0790*/ 	.word	0x000001a0
        /*0794*/ 	.short	0x0106
        /*0796*/ 	.byte	0x04
	.zero		1


	//   ....[105]....
        /*0798*/ 	.word	0x00003610
        /*079c*/ 	.word	0x00000000
        /*07a0*/ 	.word	0x000001a0
        /*07a4*/ 	.short	0x010a
        /*07a6*/ 	.byte	0xff
	.zero		1


	//   ....[106]....
        /*07a8*/ 	.word	0x00003af0
        /*07ac*/ 	.word	0x00000000
        /*07b0*/ 	.word	0x00000190
        /*07b4*/ 	.short	0x010a
        /*07b6*/ 	.byte	0xff
	.zero		1


	//   ....[107]....
        /*07b8*/ 	.word	0x00003bf0
        /*07bc*/ 	.word	0x00000003
        /*07c0*/ 	.word	0x00000000
        /*07c4*/ 	.short	0x0101
        /*07c6*/ 	.byte	0xff
	.zero		1


	//   ....[108]....
        /*07c8*/ 	.word	0x00003c00
        /*07cc*/ 	.word	0x000000ff
        /*07d0*/ 	.word	0x00000000
        /*07d4*/ 	.short	0x010a
        /*07d6*/ 	.byte	0x04
	.zero		1


	//   ....[109]....
        /*07d8*/ 	.word	0x00003c20
        /*07dc*/ 	.word	0x000000ff
        /*07e0*/ 	.word	0x000001d0
        /*07e4*/ 	.short	0x010a
        /*07e6*/ 	.byte	0x09
	.zero		1


	//   ....[110]....
        /*07e8*/ 	.word	0x00003d60
        /*07ec*/ 	.word	0x000000ff
        /*07f0*/ 	.word	0x00000000
        /*07f4*/ 	.short	0x010a
        /*07f6*/ 	.byte	0x07
	.zero		1


	//   ....[111]....
        /*07f8*/ 	.word	0x00003e90
        /*07fc*/ 	.word	0x000000ff
        /*0800*/ 	.word	0x00000000
        /*0804*/ 	.short	0x010a
        /*0806*/ 	.byte	0x04
	.zero		1


	//   ....[112]....
        /*0808*/ 	.word	0x00004040
        /*080c*/ 	.word	0x000000ff
        /*0810*/ 	.word	0x00000000
        /*0814*/ 	.short	0x010a
        /*0816*/ 	.byte	0x05
	.zero		1


	//   ....[113]....
        /*0818*/ 	.word	0x000040d0
        /*081c*/ 	.word	0x000000ff
        /*0820*/ 	.word	0x00000000
        /*0824*/ 	.short	0x010a
        /*0826*/ 	.byte	0x05
	.zero		1


	//   ....[114]....
        /*0828*/ 	.word	0x00004160
        /*082c*/ 	.word	0x000000ff
        /*0830*/ 	.word	0x00000000
        /*0834*/ 	.short	0x010a
        /*0836*/ 	.byte	0x05
	.zero		1


	//   ....[115]....
        /*0838*/ 	.word	0x000041f0
        /*083c*/ 	.word	0x000000ff
        /*0840*/ 	.word	0x00000000
        /*0844*/ 	.short	0x010a
        /*0846*/ 	.byte	0x07
	.zero		1


	//   ....[116]....
        /*0848*/ 	.word	0x00004670
        /*084c*/ 	.word	0x00000000
        /*0850*/ 	.word	0x00000190
        /*0854*/ 	.short	0x010a
        /*0856*/ 	.byte	0xff
	.zero		1


	//   ....[117]....
        /*0858*/ 	.word	0x00004730
        /*085c*/ 	.word	0x00000000
        /*0860*/ 	.word	0x00000000
        /*0864*/ 	.short	0x0101
        /*0866*/ 	.byte	0xff
	.zero		1


	//   ....[118]....
        /*0868*/ 	.word	0x00004a50
        /*086c*/ 	.word	0x000000ff
        /*0870*/ 	.word	0x00000188
        /*0874*/ 	.short	0x010a
        /*0876*/ 	.byte	0x07
	.zero		1


	//   ....[119]....
        /*0878*/ 	.word	0x00004c40
        /*087c*/ 	.word	0x000000ff
        /*0880*/ 	.word	0x00000160
        /*0884*/ 	.short	0x010a
        /*0886*/ 	.byte	0x07
	.zero		1


	//   ....[120]....
        /*0888*/ 	.word	0x00004db0
        /*088c*/ 	.word	0x000000ff
        /*0890*/ 	.word	0x00000140
        /*0894*/ 	.short	0x010b
        /*0896*/ 	.byte	0x07
	.zero		1


	//   ....[121]....
        /*0898*/ 	.word	0x00004dc0
        /*089c*/ 	.word	0x000000ff
        /*08a0*/ 	.word	0x00000000
        /*08a4*/ 	.short	0x0101
        /*08a6*/ 	.byte	0x08
	.zero		1


	//   ....[122]....
        /*08a8*/ 	.word	0x00004dd0
        /*08ac*/ 	.word	0x000000ff
        /*08b0*/ 	.word	0x00000168
        /*08b4*/ 	.short	0x010a
        /*08b6*/ 	.byte	0x07
	.zero		1


	//   ....[123]....
        /*08b8*/ 	.word	0x00004f20
        /*08bc*/ 	.word	0x000000ff
        /*08c0*/ 	.word	0x00000148
        /*08c4*/ 	.short	0x010b
        /*08c6*/ 	.byte	0x07
	.zero		1


	//   ....[124]....
        /*08c8*/ 	.word	0x00004f30
        /*08cc*/ 	.word	0x000000ff
        /*08d0*/ 	.word	0x00000000
        /*08d4*/ 	.short	0x0101
        /*08d6*/ 	.byte	0x08
	.zero		1


	//   ....[125]....
        /*08d8*/ 	.word	0x00004f40
        /*08dc*/ 	.word	0x000000ff
        /*08e0*/ 	.word	0x00000170
        /*08e4*/ 	.short	0x010a
        /*08e6*/ 	.byte	0x07
	.zero		1


	//   ....[126]....
        /*08e8*/ 	.word	0x000050c0
        /*08ec*/ 	.word	0x000000ff
        /*08f0*/ 	.word	0x00000150
        /*08f4*/ 	.short	0x010b
        /*08f6*/ 	.byte	0x07
	.zero		1


	//   ....[127]....
        /*08f8*/ 	.word	0x00005100
        /*08fc*/ 	.word	0x000000ff
        /*0900*/ 	.word	0x00000000
        /*0904*/ 	.short	0x0101
        /*0906*/ 	.byte	0x08
	.zero		1


	//   ....[128]....
        /*0908*/ 	.word	0x00005140
        /*090c*/ 	.word	0x000000ff
        /*0910*/ 	.word	0x00000178
        /*0914*/ 	.short	0x010a
        /*0916*/ 	.byte	0x07
	.zero		1


	//   ....[129]....
        /*0918*/ 	.word	0x00005380
        /*091c*/ 	.word	0x000000ff
        /*0920*/ 	.word	0x00000158
        /*0924*/ 	.short	0x010b
        /*0926*/ 	.byte	0x07
	.zero		1


	//   ....[130]....
        /*0928*/ 	.word	0x000053a0
        /*092c*/ 	.word	0x000000ff
        /*0930*/ 	.word	0x00000000
        /*0934*/ 	.short	0x0101
        /*0936*/ 	.byte	0x0d
	.zero		1


	//   ....[131]....
        /*0938*/ 	.word	0x000053d0
        /*093c*/ 	.word	0x000000ff
        /*0940*/ 	.word	0x00000160
        /*0944*/ 	.short	0x010a
        /*0946*/ 	.byte	0x07
	.zero		1


	//   ....[132]....
        /*0948*/ 	.word	0x000053f0
        /*094c*/ 	.word	0x000000ff
        /*0950*/ 	.word	0x00000168
        /*0954*/ 	.short	0x010a
        /*0956*/ 	.byte	0x07
	.zero		1


	//   ....[133]....
        /*0958*/ 	.word	0x00005410
        /*095c*/ 	.word	0x000000ff
        /*0960*/ 	.word	0x00000170
        /*0964*/ 	.short	0x010a
        /*0966*/ 	.byte	0x07
	.zero		1


	//   ....[134]....
        /*0968*/ 	.word	0x00005450
        /*096c*/ 	.word	0x00000000
        /*0970*/ 	.word	0x00000178
        /*0974*/ 	.short	0x010a
        /*0976*/ 	.byte	0xff
	.zero		1


	//   ....[135]....
        /*0978*/ 	.word	0x00005790
        /*097c*/ 	.word	0x00000000
        /*0980*/ 	.word	0x00000190
        /*0984*/ 	.short	0x010a
        /*0986*/ 	.byte	0xff
	.zero		1


	//   ....[136]....
        /*0988*/ 	.word	0x000058a0
        /*098c*/ 	.word	0x00000000
        /*0990*/ 	.word	0x00000000
        /*0994*/ 	.short	0x0101
        /*0996*/ 	.byte	0xff
	.zero		1


	//   ....[137]....
        /*0998*/ 	.word	0x000062c0
        /*099c*/ 	.word	0x00000002
        /*09a0*/ 	.word	0x00000140
        /*09a4*/ 	.short	0x010a
        /*09a6*/ 	.byte	0xff
	.zero		1


	//   ....[138]....
        /*09a8*/ 	.word	0x00006300
        /*09ac*/ 	.word	0x00000071
        /*09b0*/ 	.word	0x000001b0
        /*09b4*/ 	.short	0x010a
        /*09b6*/ 	.byte	0xff
	.zero		1


	//   ....[139]....
        /*09b8*/ 	.word	0x00006440
        /*09bc*/ 	.word	0x00000002
        /*09c0*/ 	.word	0x00000140
        /*09c4*/ 	.short	0x010a
        /*09c6*/ 	.byte	0xff
	.zero		1


	//   ....[140]....
        /*09c8*/ 	.word	0x00006560
        /*09cc*/ 	.word	0x00000000
        /*09d0*/ 	.word	0x00000000
        /*09d4*/ 	.short	0x0101
        /*09d6*/ 	.byte	0xff
	.zero		1


	//   ....[141]....
        /*09d8*/ 	.word	0x000065e0
        /*09dc*/ 	.word	0x00000071
        /*09e0*/ 	.word	0x000001b0
        /*09e4*/ 	.short	0x010a
        /*09e6*/ 	.byte	0xff
	.zero		1


	//   ....[142]....
        /*09e8*/ 	.word	0x00007130
        /*09ec*/ 	.word	0x00000000
        /*09f0*/ 	.word	0x00000140
        /*09f4*/ 	.short	0x010a
        /*09f6*/ 	.byte	0xff
	.zero		1


	//   ....[143]....
        /*09f8*/ 	.word	0x000071f0
        /*09fc*/ 	.word	0x00000000
        /*0a00*/ 	.word	0x00000140
        /*0a04*/ 	.short	0x010a
        /*0a06*/ 	.byte	0xff
	.zero		1


	//   ....[144]....
        /*0a08*/ 	.word	0x00007320
        /*0a0c*/ 	.word	0x00000000
        /*0a10*/ 	.word	0x00000000
        /*0a14*/ 	.short	0x0101
        /*0a16*/ 	.byte	0xff
	.zero		1


	//   ....[145]....
        /*0a18*/ 	.word	0x00007e90
        /*0a1c*/ 	.word	0x00000000
        /*0a20*/ 	.word	0x00000140
        /*0a24*/ 	.short	0x010a
        /*0a26*/ 	.byte	0xff
	.zero		1


	//   ....[146]....
        /*0a28*/ 	.word	0x00007f50
        /*0a2c*/ 	.word	0x00000000
        /*0a30*/ 	.word	0x00000140
        /*0a34*/ 	.short	0x010a
        /*0a36*/ 	.byte	0xff
	.zero		1


	//   ....[147]....
        /*0a38*/ 	.word	0x00008080
        /*0a3c*/ 	.word	0x00000000
        /*0a40*/ 	.word	0x00000000
        /*0a44*/ 	.short	0x0101
        /*0a46*/ 	.byte	0xff
	.zero		1


	//   ....[148]....
        /*0a48*/ 	.word	0x00008c20
        /*0a4c*/ 	.word	0x00000000
        /*0a50*/ 	.word	0x00000140
        /*0a54*/ 	.short	0x010a
        /*0a56*/ 	.byte	0xff
	.zero		1


	//   ....[149]....
        /*0a58*/ 	.word	0x00008ce0
        /*0a5c*/ 	.word	0x00000000
        /*0a60*/ 	.word	0x00000140
        /*0a64*/ 	.short	0x010a
        /*0a66*/ 	.byte	0xff
	.zero		1


	//   ....[150]....
        /*0a68*/ 	.word	0x00008e10
        /*0a6c*/ 	.word	0x00000000
        /*0a70*/ 	.word	0x00000000
        /*0a74*/ 	.short	0x0101
        /*0a76*/ 	.byte	0xff
	.zero		1


	//   ....[151]....
        /*0a78*/ 	.word	0x00009250
        /*0a7c*/ 	.word	0x000000ff
        /*0a80*/ 	.word	0x00000000
        /*0a84*/ 	.short	0x0101
        /*0a86*/ 	.byte	0x05
	.zero		1


	//   ....[152]....
        /*0a88*/ 	.word	0x00009a90
        /*0a8c*/ 	.word	0x00000002
        /*0a90*/ 	.word	0x00000200
        /*0a94*/ 	.short	0x010a
        /*0a96*/ 	.byte	0xff
	.zero		1


	//   ....[153]....
        /*0a98*/ 	.word	0x00009af0
        /*0a9c*/ 	.word	0x00000002
        /*0aa0*/ 	.word	0x000000a0
        /*0aa4*/ 	.short	0x010a
        /*0aa6*/ 	.byte	0xff
	.zero		1


	//   ....[154]....
        /*0aa8*/ 	.word	0x00009b50
        /*0aac*/ 	.word	0x00000002
        /*0ab0*/ 	.word	0x000000a0
        /*0ab4*/ 	.short	0x010a
        /*0ab6*/ 	.byte	0xff
	.zero		1


	//   ....[155]....
        /*0ab8*/ 	.word	0x00009ba0
        /*0abc*/ 	.word	0x00000002
        /*0ac0*/ 	.word	0x00000190
        /*0ac4*/ 	.short	0x010a
        /*0ac6*/ 	.byte	0xff
	.zero		1


	//   ....[156]....
        /*0ac8*/ 	.word	0x00009c00
        /*0acc*/ 	.word	0x00000000
        /*0ad0*/ 	.word	0x00000000
        /*0ad4*/ 	.short	0x010a
        /*0ad6*/ 	.byte	0xff
	.zero		1


	//   ....[157]....
        /*0ad8*/ 	.word	0x00009c60
        /*0adc*/ 	.word	0x00000000
        /*0ae0*/ 	.word	0x00000000
        /*0ae4*/ 	.short	0x010a
        /*0ae6*/ 	.byte	0xff
	.zero		1


	//   ....[158]....
        /*0ae8*/ 	.word	0x00009cc0
        /*0aec*/ 	.word	0x00000000
        /*0af0*/ 	.word	0x00000000
        /*0af4*/ 	.short	0x010a
        /*0af6*/ 	.byte	0xff
	.zero		1


	//   ....[159]....
        /*0af8*/ 	.word	0x00009d20
        /*0afc*/ 	.word	0x00000000
        /*0b00*/ 	.word	0x00000000
        /*0b04*/ 	.short	0x010a
        /*0b06*/ 	.byte	0xff
	.zero		1


	//   ....[160]....
        /*0b08*/ 	.word	0x00009d80
        /*0b0c*/ 	.word	0x00000000
        /*0b10*/ 	.word	0x00000000
        /*0b14*/ 	.short	0x010a
        /*0b16*/ 	.byte	0xff
	.zero		1


	//   ....[161]....
        /*0b18*/ 	.word	0x00009de0
        /*0b1c*/ 	.word	0x00000000
        /*0b20*/ 	.word	0x00000000
        /*0b24*/ 	.short	0x010a
        /*0b26*/ 	.byte	0xff
	.zero		1


	//   ....[162]....
        /*0b28*/ 	.word	0x00009e40
        /*0b2c*/ 	.word	0x00000000
        /*0b30*/ 	.word	0x00000000
        /*0b34*/ 	.short	0x010a
        /*0b36*/ 	.byte	0xff
	.zero		1


	//   ....[163]....
        /*0b38*/ 	.word	0x00009ea0
        /*0b3c*/ 	.word	0x00000000
        /*0b40*/ 	.word	0x00000000
        /*0b44*/ 	.short	0x010a
        /*0b46*/ 	.byte	0xff
	.zero		1


	//   ....[164]....
        /*0b48*/ 	.word	0x00009f00
        /*0b4c*/ 	.word	0x00000000
        /*0b50*/ 	.word	0x00000000
        /*0b54*/ 	.short	0x010a
        /*0b56*/ 	.byte	0xff
	.zero		1


	//   ....[165]....
        /*0b58*/ 	.word	0x00009f60
        /*0b5c*/ 	.word	0x00000000
        /*0b60*/ 	.word	0x00000000
        /*0b64*/ 	.short	0x010a
        /*0b66*/ 	.byte	0xff
	.zero		1


	//   ....[166]....
        /*0b68*/ 	.word	0x00009fc0
        /*0b6c*/ 	.word	0x00000000
        /*0b70*/ 	.word	0x00000000
        /*0b74*/ 	.short	0x010a
        /*0b76*/ 	.byte	0xff
	.zero		1


	//   ....[167]....
        /*0b78*/ 	.word	0x0000a020
        /*0b7c*/ 	.word	0x00000000
        /*0b80*/ 	.word	0x00000000
        /*0b84*/ 	.short	0x010a
        /*0b86*/ 	.byte	0xff
	.zero		1


	//   ....[168]....
        /*0b88*/ 	.word	0x0000a080
        /*0b8c*/ 	.word	0x00000000
        /*0b90*/ 	.word	0x00000000
        /*0b94*/ 	.short	0x010a
        /*0b96*/ 	.byte	0xff
	.zero		1


	//   ....[169]....
        /*0b98*/ 	.word	0x0000a0e0
        /*0b9c*/ 	.word	0x00000000
        /*0ba0*/ 	.word	0x00000000
        /*0ba4*/ 	.short	0x010a
        /*0ba6*/ 	.byte	0xff
	.zero		1


	//   ....[170]....
        /*0ba8*/ 	.word	0x0000a140
        /*0bac*/ 	.word	0x00000000
        /*0bb0*/ 	.word	0x00000000
        /*0bb4*/ 	.short	0x010a
        /*0bb6*/ 	.byte	0xff
	.zero		1


	//   ....[171]....
        /*0bb8*/ 	.word	0x0000a1a0
        /*0bbc*/ 	.word	0x00000000
        /*0bc0*/ 	.word	0x00000000
        /*0bc4*/ 	.short	0x010a
        /*0bc6*/ 	.byte	0xff
	.zero		1


	//   ....[172]....
        /*0bc8*/ 	.word	0x0000a200
        /*0bcc*/ 	.word	0x00000000
        /*0bd0*/ 	.word	0x00000000
        /*0bd4*/ 	.short	0x010a
        /*0bd6*/ 	.byte	0xff
	.zero		1


	//   ....[173]....
        /*0bd8*/ 	.word	0x0000a260
        /*0bdc*/ 	.word	0x00000000
        /*0be0*/ 	.word	0x00000000
        /*0be4*/ 	.short	0x010a
        /*0be6*/ 	.byte	0xff
	.zero		1


	//   ....[174]....
        /*0be8*/ 	.word	0x0000a2c0
        /*0bec*/ 	.word	0x00000000
        /*0bf0*/ 	.word	0x00000000
        /*0bf4*/ 	.short	0x010a
        /*0bf6*/ 	.byte	0xff
	.zero		1


	//   ....[175]....
        /*0bf8*/ 	.word	0x0000a310
        /*0bfc*/ 	.word	0x00000000
        /*0c00*/ 	.word	0x000001f0
        /*0c04*/ 	.short	0x010a
        /*0c06*/ 	.byte	0xff
	.zero		1


	//   ....[176]....
        /*0c08*/ 	.word	0x0000a370
        /*0c0c*/ 	.word	0x00000000
        /*0c10*/ 	.word	0x000001a0
        /*0c14*/ 	.short	0x010a
        /*0c16*/ 	.byte	0xff
	.zero		1


	//   ....[177]....
        /*0c18*/ 	.word	0x0000a3c0
        /*0c1c*/ 	.word	0x00000000
        /*0c20*/ 	.word	0x00000190
        /*0c24*/ 	.short	0x010a
        /*0c26*/ 	.byte	0xff
	.zero		1


	//   ....[178]....
        /*0c28*/ 	.word	0x0000a420
        /*0c2c*/ 	.word	0x00000000
        /*0c30*/ 	.word	0x000001a0
        /*0c34*/ 	.short	0x010a
        /*0c36*/ 	.byte	0xff
	.zero		1


	//   ....[179]....
        /*0c38*/ 	.word	0x0000a470
        /*0c3c*/ 	.word	0x00000000
        /*0c40*/ 	.word	0x00000190
        /*0c44*/ 	.short	0x010a
        /*0c46*/ 	.byte	0xff
	.zero		1


	//   ....[180]....
        /*0c48*/ 	.word	0x0000a4d0
        /*0c4c*/ 	.word	0x00000002
        /*0c50*/ 	.word	0x000001d0
        /*0c54*/ 	.short	0x010a
        /*0c56*/ 	.byte	0xff
	.zero		1


	//   ....[181]....
        /*0c58*/ 	.word	0x0000a530
        /*0c5c*/ 	.word	0x00000000
        /*0c60*/ 	.word	0x00000000
        /*0c64*/ 	.short	0x010a
        /*0c66*/ 	.byte	0xff
	.zero		1


	//   ....[182]....
        /*0c68*/ 	.word	0x0000a590
        /*0c6c*/ 	.word	0x00000000
        /*0c70*/ 	.word	0x00000000
        /*0c74*/ 	.short	0x010a
        /*0c76*/ 	.byte	0xff
	.zero		1


	//   ....[183]....
        /*0c78*/ 	.word	0x0000a5f0
        /*0c7c*/ 	.word	0x00000000
        /*0c80*/ 	.word	0x00000000
        /*0c84*/ 	.short	0x010a
        /*0c86*/ 	.byte	0xff
	.zero		1


	//   ....[184]....
        /*0c88*/ 	.word	0x0000a650
        /*0c8c*/ 	.word	0x00000000
        /*0c90*/ 	.word	0x00000000
        /*0c94*/ 	.short	0x010a
        /*0c96*/ 	.byte	0xff
	.zero		1


	//   ....[185]....
        /*0c98*/ 	.word	0x0000a6b0
        /*0c9c*/ 	.word	0x00000000
        /*0ca0*/ 	.word	0x00000000
        /*0ca4*/ 	.short	0x010a
        /*0ca6*/ 	.byte	0xff
	.zero		1


	//   ....[186]....
        /*0ca8*/ 	.word	0x0000a700
        /*0cac*/ 	.word	0x00000000
        /*0cb0*/ 	.word	0x00000190
        /*0cb4*/ 	.short	0x010a
        /*0cb6*/ 	.byte	0xff
	.zero		1


	//   ....[187]....
        /*0cb8*/ 	.word	0x0000a760
        /*0cbc*/ 	.word	0x00000000
        /*0cc0*/ 	.word	0x00000188
        /*0cc4*/ 	.short	0x010a
        /*0cc6*/ 	.byte	0xff
	.zero		1


	//   ....[188]....
        /*0cc8*/ 	.word	0x0000a7c0
        /*0ccc*/ 	.word	0x00000000
        /*0cd0*/ 	.word	0x00000160
        /*0cd4*/ 	.short	0x010a
        /*0cd6*/ 	.byte	0xff
	.zero		1


	//   ....[189]....
        /*0cd8*/ 	.word	0x0000a820
        /*0cdc*/ 	.word	0x00000000
        /*0ce0*/ 	.word	0x00000168
        /*0ce4*/ 	.short	0x010a
        /*0ce6*/ 	.byte	0xff
	.zero		1


	//   ....[190]....
        /*0ce8*/ 	.word	0x0000a880
        /*0cec*/ 	.word	0x00000000
        /*0cf0*/ 	.word	0x00000170
        /*0cf4*/ 	.short	0x010a
        /*0cf6*/ 	.byte	0xff
	.zero		1


	//   ....[191]....
        /*0cf8*/ 	.word	0x0000a8e0
        /*0cfc*/ 	.word	0x00000000
        /*0d00*/ 	.word	0x00000178
        /*0d04*/ 	.short	0x010a
        /*0d06*/ 	.byte	0xff
	.zero		1


	//   ....[192]....
        /*0d08*/ 	.word	0x0000a940
        /*0d0c*/ 	.word	0x00000000
        /*0d10*/ 	.word	0x00000160
        /*0d14*/ 	.short	0x010a
        /*0d16*/ 	.byte	0xff
	.zero		1


	//   ....[193]....
        /*0d18*/ 	.word	0x0000a9a0
        /*0d1c*/ 	.word	0x00000000
        /*0d20*/ 	.word	0x00000168
        /*0d24*/ 	.short	0x010a
        /*0d26*/ 	.byte	0xff
	.zero		1


	//   ....[194]....
        /*0d28*/ 	.word	0x0000aa00
        /*0d2c*/ 	.word	0x00000000
        /*0d30*/ 	.word	0x00000170
        /*0d34*/ 	.short	0x010a
        /*0d36*/ 	.byte	0xff
	.zero		1


	//   ....[195]....
        /*0d38*/ 	.word	0x0000aa50
        /*0d3c*/ 	.word	0x00000000
        /*0d40*/ 	.word	0x00000190
        /*0d44*/ 	.short	0x010a
        /*0d46*/ 	.byte	0xff
	.zero		1


	//   ....[196]....
        /*0d48*/ 	.word	0x0000aaa0
        /*0d4c*/ 	.word	0x00000002
        /*0d50*/ 	.word	0x00000140
        /*0d54*/ 	.short	0x010a
        /*0d56*/ 	.byte	0xff
	.zero		1


	//   ....[197]....
        /*0d58*/ 	.word	0x0000aaf0
        /*0d5c*/ 	.word	0x00000071
        /*0d60*/ 	.word	0x000001b0
        /*0d64*/ 	.short	0x010a
        /*0d66*/ 	.byte	0xff
	.zero		1


	//   ....[198]....
        /*0d68*/ 	.word	0x0000ab40
        /*0d6c*/ 	.word	0x00000000
        /*0d70*/ 	.word	0x00000140
        /*0d74*/ 	.short	0x010a
        /*0d76*/ 	.byte	0xff
	.zero		1


	//   ....[199]....
        /*0d78*/ 	.word	0x0000ab90
        /*0d7c*/ 	.word	0x00000000
        /*0d80*/ 	.word	0x00000140
        /*0d84*/ 	.short	0x010a
        /*0d86*/ 	.byte	0xff
	.zero		1


	//   ....[200]....
        /*0d88*/ 	.word	0x0000abe0
        /*0d8c*/ 	.word	0x00000000
        /*0d90*/ 	.word	0x00000140
        /*0d94*/ 	.short	0x010a
        /*0d96*/ 	.byte	0xff
	.zero		1


	//----- nvinfo : EIATTR_NUM_MBARRIERS
	.align		4
.L_48:
        /*0d98*/ 	.byte	0x03, 0x38
        /*0d9a*/ 	.short	0x0042


	//----- nvinfo : EIATTR_EXIT_INSTR_OFFSETS
	.align		4
        /*0d9c*/ 	.byte	0x04, 0x1c
        /*0d9e*/ 	.short	(.L_50 - .L_49)


	//   ....[0]....
.L_49:
        /*0da0*/ 	.word	0x000030f0


	//   ....[1]....
        /*0da4*/ 	.word	0x000035e0


	//   ....[2]....
        /*0da8*/ 	.word	0x00003640


	//   ....[3]....
        /*0dac*/ 	.word	0x00004450


	//   ....[4]....
        /*0db0*/ 	.word	0x00005480


	//   ....[5]....
        /*0db4*/ 	.word	0x000054c0


	//   ....[6]....
        /*0db8*/ 	.word	0x00009a80


	//----- nvinfo : EIATTR_MAX_THREADS
	.align		4
.L_50:
        /*0dbc*/ 	.byte	0x04, 0x05
        /*0dbe*/ 	.short	(.L_52 - .L_51)
.L_51:
        /*0dc0*/ 	.word	0x00000100
        /*0dc4*/ 	.word	0x00000001
        /*0dc8*/ 	.word	0x00000001


	//----- nvinfo : EIATTR_CRS_STACK_SIZE
	.align		4
.L_52:
        /*0dcc*/ 	.byte	0x04, 0x1e
        /*0dce*/ 	.short	(.L_54 - .L_53)
.L_53:
        /*0dd0*/ 	.word	0x00000000


	//----- nvinfo : EIATTR_CBANK_PARAM_SIZE
	.align		4
.L_54:
        /*0dd4*/ 	.byte	0x03, 0x19
        /*0dd6*/ 	.short	0x0800


	//----- nvinfo : EIATTR_PARAM_CBANK
	.align		4
        /*0dd8*/ 	.byte	0x04, 0x0a
        /*0dda*/ 	.short	(.L_56 - .L_55)
	.align		4
.L_55:
        /*0ddc*/ 	.word	index@(.nv.constant0._ZN7cutlass13device_kernelINS_4gemm6kernel13GemmUniversalIN4cute5tupleIJiiiiEEENS1_10collective13CollectiveMmaINS1_35MainloopSm100TmaUmmaWarpSpecializedILi20ELi2ELi4ENS5_IJNS4_1CILi1EEESB_SB_EEEEENS5_IJNSA_ILi64EEENSA_ILi256EEENSA_ILi32EEEEEENS_12float_e5m2_tENS5_IJlSB_lEEENS_12float_e4m3_tENS5_IJSB_llEEENS4_8TiledMMAINS4_8MMA_AtomIJNS4_10MMA_TraitsINS4_19SM100_MMA_F8F6F4_SSEJSI_SK_fSE_SF_NS4_17integral_constantINS4_4UMMA5MajorELSS_0EEENSQ_ISS_LSS_1EEENSQ_INSR_7ScaleInELSV_0EEESW_EEEEEENS4_6LayoutISC_NS5_IJNSA_ILi0EEES10_S10_EEEEENS5_IJNS4_10UnderscoreES13_S13_EEEEENS4_13SM90_TMA_LOADENS4_14ComposedLayoutINS4_7SwizzleILi1ELi4ELi3EEENS4_18smem_ptr_flag_bitsILi8EEENSZ_INS5_IJNSA_ILi8EEESG_EEENS5_IJSG_SB_EEEEEEEvNS4_8identityES16_NS17_INS18_ILi3ELi4ELi3EEES1B_NSZ_INS5_IJNSA_ILi128EEES1C_EEENS5_IJSB_S1J_EEEEEEEvS1H_EENS_8epilogue10collective18CollectiveEpilogueINS1P_23Sm100TmaWarpSpecializedILi4ELi2ELi32ELb0ELb0EEEJSH_NS5_IJNSZ_ISE_SB_EES1U_EEESI_SJ_SI_SJ_NS1P_6fusion15FusionCallbacksIS1T_NS1W_17LinearCombinationISI_fSI_fLNS_15FloatRoundStyleE2EEESH_S1V_JEEENS4_5SM1004TMEM4LOAD26SM100_TMEM_LOAD_16dp32b32xES16_NS17_INS18_ILi2ELi4ELi3EEES1B_NSZ_INS5_IJS1C_SE_EEENS5_IJSE_SB_EEEEEEENS4_39AutoVectorizingCopyWithAssumedAlignmentILi128EEENS4_14SM90_TMA_STOREES2A_S2C_S2C_EEEvvEEEEvNT_6ParamsE)
        /*0de0*/ 	.short	0x0380
        /*0de2*/ 	.short	0x0800


	//----- nvinfo : EIATTR_SW_WAR
	.align		4
.L_56:
        /*0de4*/ 	.byte	0x04, 0x36
        /*0de6*/ 	.short	(.L_58 - .L_57)
.L_57:
        /*0de8*/ 	.word	0x00000008
.L_58:


//--------------------- .nv.callgraph             --------------------------
	.section	.nv.callgraph,"",@"SHT_CUDA_CALLGRAPH"
	.align	4
	.sectionentsize	8
	.align		4
        /*0000*/ 	.word	0x00000000
	.align		4
        /*0004*/ 	.word	0xffffffff
	.align		4
        /*0008*/ 	.word	index@(_ZN7cutlass13device_kernelINS_4gemm6kernel13GemmUniversalIN4cute5tupleIJiiiiEEENS1_10collective13CollectiveMmaINS1_35MainloopSm100TmaUmmaWarpSpecializedILi20ELi2ELi4ENS5_IJNS4_1CILi1EEESB_SB_EEEEENS5_IJNSA_ILi64EEENSA_ILi256EEENSA_ILi32EEEEEENS_12float_e5m2_tENS5_IJlSB_lEEENS_12float_e4m3_tENS5_IJSB_llEEENS4_8TiledMMAINS4_8MMA_AtomIJNS4_10MMA_TraitsINS4_19SM100_MMA_F8F6F4_SSEJSI_SK_fSE_SF_NS4_17integral_constantINS4_4UMMA5MajorELSS_0EEENSQ_ISS_LSS_1EEENSQ_INSR_7ScaleInELSV_0EEESW_EEEEEENS4_6LayoutISC_NS5_IJNSA_ILi0EEES10_S10_EEEEENS5_IJNS4_10UnderscoreES13_S13_EEEEENS4_13SM90_TMA_LOADENS4_14ComposedLayoutINS4_7SwizzleILi1ELi4ELi3EEENS4_18smem_ptr_flag_bitsILi8EEENSZ_INS5_IJNSA_ILi8EEESG_EEENS5_IJSG_SB_EEEEEEEvNS4_8identityES16_NS17_INS18_ILi3ELi4ELi3EEES1B_NSZ_INS5_IJNSA_ILi128EEES1C_EEENS5_IJSB_S1J_EEEEEEEvS1H_EENS_8epilogue10collective18CollectiveEpilogueINS1P_23Sm100TmaWarpSpecializedILi4ELi2ELi32ELb0ELb0EEEJSH_NS5_IJNSZ_ISE_SB_EES1U_EEESI_SJ_SI_SJ_NS1P_6fusion15FusionCallbacksIS1T_NS1W_17LinearCombinationISI_fSI_fLNS_15FloatRoundStyleE2EEESH_S1V_JEEENS4_5SM1004TMEM4LOAD26SM100_TMEM_LOAD_16dp32b32xES16_NS17_INS18_ILi2ELi4ELi3EEES1B_NSZ_INS5_IJS1C_SE_EEENS5_IJSE_SB_EEEEEEENS4_39AutoVectorizingCopyWithAssumedAlignmentILi128EEENS4_14SM90_TMA_STOREES2A_S2C_S2C_EEEvvEEEEvNT_6ParamsE)
	.align		4
        /*000c*/ 	.word	index@(__assertfail)
	.align		4
        /*0010*/ 	.word	0x00000000
	.align		4
        /*0014*/ 	.word	0xfffffffe
	.align		4
        /*0018*/ 	.word	0x00000000
	.align		4
        /*001c*/ 	.word	0xfffffffd
	.align		4
        /*0020*/ 	.word	0x00000000
	.align		4
        /*0024*/ 	.word	0xfffffffc


//--------------------- .nv.constant4             --------------------------
	.section	.nv.constant4,"a",@progbits
	.align	8
	.align		8
.nv.constant4:
        /*0000*/ 	.dword	__assertfail
	.align		8
        /*0008*/ 	.dword	__unnamed_1
	.align		8
        /*0010*/ 	.dword	__unnamed_2
	.align		8
        /*0018*/ 	.dword	__unnamed_3
	.align		8
        /*0020*/ 	.dword	_ZN40_INTERNAL_6ef9bbbc_4_k_cu_bd99dd63_277624cuda3std3__45__cpo5beginE
	.align		8
        /*0028*/ 	.dword	_ZN40_INTERNAL_6ef9bbbc_4_k_cu_bd99dd63_277624cuda3std3__45__cpo3endE
	.align		8
        /*0030*/ 	.dword	_ZN40_INTERNAL_6ef9bbbc_4_k_cu_bd99dd63_277624cuda3std3__45__cpo6cbeginE
	.align		8
        /*0038*/ 	.dword	_ZN40_INTERNAL_6ef9bbbc_4_k_cu_bd99dd63_277624cuda3std3__45__cpo4cendE
	.align		8
        /*0040*/ 	.dword	_ZN40_INTERNAL_6ef9bbbc_4_k_cu_bd99dd63_277624cuda3std3__442_GLOBAL__N__6ef9bbbc_4_k_cu_bd99dd63_277626ignoreE
	.align		8
        /*0048*/ 	.dword	_ZN40_INTERNAL_6ef9bbbc_4_k_cu_bd99dd63_277624cuda3std3__419piecewise_constructE
	.align		8
        /*0050*/ 	.dword	_ZN40_INTERNAL_6ef9bbbc_4_k_cu_bd99dd63_277624cuda3std3__48in_placeE
	.align		8
        /*0058*/ 	.dword	_ZN40_INTERNAL_6ef9bbbc_4_k_cu_bd99dd63_277624cuda3std6ranges3__45__cpo4swapE
	.align		8
        /*0060*/ 	.dword	_ZN40_INTERNAL_6ef9bbbc_4_k_cu_bd99dd63_277624cuda3std6ranges3__45__cpo9iter_moveE
	.align		8
        /*0068*/ 	.dword	_ZN40_INTERNAL_6ef9bbbc_4_k_cu_bd99dd63_277624cute7productE
	.align		8
        /*0070*/ 	.dword	_ZN40_INTERNAL_6ef9bbbc_4_k_cu_bd99dd63_277624cute1_E
	.align		8
        /*0078*/ 	.dword	$str$25
	.align		8
        /*0080*/ 	.dword	$str$26
	.align		8
        /*0088*/ 	.dword	$str$27
	.align		8
        /*0090*/ 	.dword	$str$28


//--------------------- .text._ZN7cutlass13device_kernelINS_4gemm6kernel13GemmUniversalIN4cute5tupleIJiiiiEEENS1_10collective13CollectiveMmaINS1_35MainloopSm100TmaUmmaWarpSpecializedILi20ELi2ELi4ENS5_IJNS4_1CILi1EEESB_SB_EEEEENS5_IJNSA_ILi64EEENSA_ILi256EEENSA_ILi32EEEEEENS_12float_e5m2_tENS5_IJlSB_lEEENS_12float_e4m3_tENS5_IJSB_llEEENS4_8TiledMMAINS4_8MMA_AtomIJNS4_10MMA_TraitsINS4_19SM100_MMA_F8F6F4_SSEJSI_SK_fSE_SF_NS4_17integral_constantINS4_4UMMA5MajorELSS_0EEENSQ_ISS_LSS_1EEENSQ_INSR_7ScaleInELSV_0EEESW_EEEEEENS4_6LayoutISC_NS5_IJNSA_ILi0EEES10_S10_EEEEENS5_IJNS4_10UnderscoreES13_S13_EEEEENS4_13SM90_TMA_LOADENS4_14ComposedLayoutINS4_7SwizzleILi1ELi4ELi3EEENS4_18smem_ptr_flag_bitsILi8EEENSZ_INS5_IJNSA_ILi8EEESG_EEENS5_IJSG_SB_EEEEEEEvNS4_8identityES16_NS17_INS18_ILi3ELi4ELi3EEES1B_NSZ_INS5_IJNSA_ILi128EEES1C_EEENS5_IJSB_S1J_EEEEEEEvS1H_EENS_8epilogue10collective18CollectiveEpilogueINS1P_23Sm100TmaWarpSpecializedILi4ELi2ELi32ELb0ELb0EEEJSH_NS5_IJNSZ_ISE_SB_EES1U_EEESI_SJ_SI_SJ_NS1P_6fusion15FusionCallbacksIS1T_NS1W_17LinearCombinationISI_fSI_fLNS_15FloatRoundStyleE2EEESH_S1V_JEEENS4_5SM1004TMEM4LOAD26SM100_TMEM_LOAD_16dp32b32xES16_NS17_INS18_ILi2ELi4ELi3EEES1B_NSZ_INS5_IJS1C_SE_EEENS5_IJSE_SB_EEEEEEENS4_39AutoVectorizingCopyWithAssumedAlignmentILi128EEENS4_14SM90_TMA_STOREES2A_S2C_S2C_EEEvvEEEEvNT_6ParamsE --------------------------
	.section	.text._ZN7cutlass13device_kernelINS_4gemm6kernel13GemmUniversalIN4cute5tupleIJiiiiEEENS1_10collective13CollectiveMmaINS1_35MainloopSm100TmaUmmaWarpSpecializedILi20ELi2ELi4ENS5_IJNS4_1CILi1EEESB_SB_EEEEENS5_IJNSA_ILi64EEENSA_ILi256EEENSA_ILi32EEEEEENS_12float_e5m2_tENS5_IJlSB_lEEENS_12float_e4m3_tENS5_IJSB_llEEENS4_8TiledMMAINS4_8MMA_AtomIJNS4_10MMA_TraitsINS4_19SM100_MMA_F8F6F4_SSEJSI_SK_fSE_SF_NS4_17integral_constantINS4_4UMMA5MajorELSS_0EEENSQ_ISS_LSS_1EEENSQ_INSR_7ScaleInELSV_0EEESW_EEEEEENS4_6LayoutISC_NS5_IJNSA_ILi0EEES10_S10_EEEEENS5_IJNS4_10UnderscoreES13_S13_EEEEENS4_13SM90_TMA_LOADENS4_14ComposedLayoutINS4_7SwizzleILi1ELi4ELi3EEENS4_18smem_ptr_flag_bitsILi8EEENSZ_INS5_IJNSA_ILi8EEESG_EEENS5_IJSG_SB_EEEEEEEvNS4_8identityES16_NS17_INS18_ILi3ELi4ELi3EEES1B_NSZ_INS5_IJNSA_ILi128EEES1C_EEENS5_IJSB_S1J_EEEEEEEvS1H_EENS_8epilogue10collective18CollectiveEpilogueINS1P_23Sm100TmaWarpSpecializedILi4ELi2ELi32ELb0ELb0EEEJSH_NS5_IJNSZ_ISE_SB_EES1U_EEESI_SJ_SI_SJ_NS1P_6fusion15FusionCallbacksIS1T_NS1W_17LinearCombinationISI_fSI_fLNS_15FloatRoundStyleE2EEESH_S1V_JEEENS4_5SM1004TMEM4LOAD26SM100_TMEM_LOAD_16dp32b32xES16_NS17_INS18_ILi2ELi4ELi3EEES1B_NSZ_INS5_IJS1C_SE_EEENS5_IJSE_SB_EEEEEEENS4_39AutoVectorizingCopyWithAssumedAlignmentILi128EEENS4_14SM90_TMA_STOREES2A_S2C_S2C_EEEvvEEEEvNT_6ParamsE,"ax",@progbits
	.align	128
.text._ZN7cutlass13device_kernelINS_4gemm6kernel13GemmUniversalIN4cute5tupleIJiiiiEEENS1_10collective13CollectiveMmaINS1_35MainloopSm100TmaUmmaWarpSpecializedILi20ELi2ELi4ENS5_IJNS4_1CILi1EEESB_SB_EEEEENS5_IJNSA_ILi64EEENSA_ILi256EEENSA_ILi32EEEEEENS_12float_e5m2_tENS5_IJlSB_lEEENS_12float_e4m3_tENS5_IJSB_llEEENS4_8TiledMMAINS4_8MMA_AtomIJNS4_10MMA_TraitsINS4_19SM100_MMA_F8F6F4_SSEJSI_SK_fSE_SF_NS4_17integral_constantINS4_4UMMA5MajorELSS_0EEENSQ_ISS_LSS_1EEENSQ_INSR_7ScaleInELSV_0EEESW_EEEEEENS4_6LayoutISC_NS5_IJNSA_ILi0EEES10_S10_EEEEENS5_IJNS4_10UnderscoreES13_S13_EEEEENS4_13SM90_TMA_LOADENS4_14ComposedLayoutINS4_7SwizzleILi1ELi4ELi3EEENS4_18smem_ptr_flag_bitsILi8EEENSZ_INS5_IJNSA_ILi8EEESG_EEENS5_IJSG_SB_EEEEEEEvNS4_8identityES16_NS17_INS18_ILi3ELi4ELi3EEES1B_NSZ_INS5_IJNSA_ILi128EEES1C_EEENS5_IJSB_S1J_EEEEEEEvS1H_EENS_8epilogue10collective18CollectiveEpilogueINS1P_23Sm100TmaWarpSpecializedILi4ELi2ELi32ELb0ELb0EEEJSH_NS5_IJNSZ_ISE_SB_EES1U_EEESI_SJ_SI_SJ_NS1P_6fusion15FusionCallbacksIS1T_NS1W_17LinearCombinationISI_fSI_fLNS_15FloatRoundStyleE2EEESH_S1V_JEEENS4_5SM1004TMEM4LOAD26SM100_TMEM_LOAD_16dp32b32xES16_NS17_INS18_ILi2ELi4ELi3EEES1B_NSZ_INS5_IJS1C_SE_EEENS5_IJSE_SB_EEEEEEENS4_39AutoVectorizingCopyWithAssumedAlignmentILi128EEENS4_14SM90_TMA_STOREES2A_S2C_S2C_EEEvvEEEEvNT_6ParamsE:
        .type           _ZN7cutlass13device_kernelINS_4gemm6kernel13GemmUniversalIN4cute5tupleIJiiiiEEENS1_10collective13CollectiveMmaINS1_35MainloopSm100TmaUmmaWarpSpecializedILi20ELi2ELi4ENS5_IJNS4_1CILi1EEESB_SB_EEEEENS5_IJNSA_ILi64EEENSA_ILi256EEENSA_ILi32EEEEEENS_12float_e5m2_tENS5_IJlSB_lEEENS_12float_e4m3_tENS5_IJSB_llEEENS4_8TiledMMAINS4_8MMA_AtomIJNS4_10MMA_TraitsINS4_19SM100_MMA_F8F6F4_SSEJSI_SK_fSE_SF_NS4_17integral_constantINS4_4UMMA5MajorELSS_0EEENSQ_ISS_LSS_1EEENSQ_INSR_7ScaleInELSV_0EEESW_EEEEEENS4_6LayoutISC_NS5_IJNSA_ILi0EEES10_S10_EEEEENS5_IJNS4_10UnderscoreES13_S13_EEEEENS4_13SM90_TMA_LOADENS4_14ComposedLayoutINS4_7SwizzleILi1ELi4ELi3EEENS4_18smem_ptr_flag_bitsILi8EEENSZ_INS5_IJNSA_ILi8EEESG_EEENS5_IJSG_SB_EEEEEEEvNS4_8identityES16_NS17_INS18_ILi3ELi4ELi3EEES1B_NSZ_INS5_IJNSA_ILi128EEES1C_EEENS5_IJSB_S1J_EEEEEEEvS1H_EENS_8epilogue10collective18CollectiveEpilogueINS1P_23Sm100TmaWarpSpecializedILi4ELi2ELi32ELb0ELb0EEEJSH_NS5_IJNSZ_ISE_SB_EES1U_EEESI_SJ_SI_SJ_NS1P_6fusion15FusionCallbacksIS1T_NS1W_17LinearCombinationISI_fSI_fLNS_15FloatRoundStyleE2EEESH_S1V_JEEENS4_5SM1004TMEM4LOAD26SM100_TMEM_LOAD_16dp32b32xES16_NS17_INS18_ILi2ELi4ELi3EEES1B_NSZ_INS5_IJS1C_SE_EEENS5_IJSE_SB_EEEEEEENS4_39AutoVectorizingCopyWithAssumedAlignmentILi128EEENS4_14SM90_TMA_STOREES2A_S2C_S2C_EEEvvEEEEvNT_6ParamsE,@function
        .size           _ZN7cutlass13device_kernelINS_4gemm6kernel13GemmUniversalIN4cute5tupleIJiiiiEEENS1_10collective13CollectiveMmaINS1_35MainloopSm100TmaUmmaWarpSpecializedILi20ELi2ELi4ENS5_IJNS4_1CILi1EEESB_SB_EEEEENS5_IJNSA_ILi64EEENSA_ILi256EEENSA_ILi32EEEEEENS_12float_e5m2_tENS5_IJlSB_lEEENS_12float_e4m3_tENS5_IJSB_llEEENS4_8TiledMMAINS4_8MMA_AtomIJNS4_10MMA_TraitsINS4_19SM100_MMA_F8F6F4_SSEJSI_SK_fSE_SF_NS4_17integral_constantINS4_4UMMA5MajorELSS_0EEENSQ_ISS_LSS_1EEENSQ_INSR_7ScaleInELSV_0EEESW_EEEEEENS4_6LayoutISC_NS5_IJNSA_ILi0EEES10_S10_EEEEENS5_IJNS4_10UnderscoreES13_S13_EEEEENS4_13SM90_TMA_LOADENS4_14ComposedLayoutINS4_7SwizzleILi1ELi4ELi3EEENS4_18smem_ptr_flag_bitsILi8EEENSZ_INS5_IJNSA_ILi8EEESG_EEENS5_IJSG_SB_EEEEEEEvNS4_8identityES16_NS17_INS18_ILi3ELi4ELi3EEES1B_NSZ_INS5_IJNSA_ILi128EEES1C_EEENS5_IJSB_S1J_EEEEEEEvS1H_EENS_8epilogue10collective18CollectiveEpilogueINS1P_23Sm100TmaWarpSpecializedILi4ELi2ELi32ELb0ELb0EEEJSH_NS5_IJNSZ_ISE_SB_EES1U_EEESI_SJ_SI_SJ_NS1P_6fusion15FusionCallbacksIS1T_NS1W_17LinearCombinationISI_fSI_fLNS_15FloatRoundStyleE2EEESH_S1V_JEEENS4_5SM1004TMEM4LOAD26SM100_TMEM_LOAD_16dp32b32xES16_NS17_INS18_ILi2ELi4ELi3EEES1B_NSZ_INS5_IJS1C_SE_EEENS5_IJSE_SB_EEEEEEENS4_39AutoVectorizingCopyWithAssumedAlignmentILi128EEENS4_14SM90_TMA_STOREES2A_S2C_S2C_EEEvvEEEEvNT_6ParamsE,(.L_x_219 - _ZN7cutlass13device_kernelINS_4gemm6kernel13GemmUniversalIN4cute5tupleIJiiiiEEENS1_10collective13CollectiveMmaINS1_35MainloopSm100TmaUmmaWarpSpecializedILi20ELi2ELi4ENS5_IJNS4_1CILi1EEESB_SB_EEEEENS5_IJNSA_ILi64EEENSA_ILi256EEENSA_ILi32EEEEEENS_12float_e5m2_tENS5_IJlSB_lEEENS_12float_e4m3_tENS5_IJSB_llEEENS4_8TiledMMAINS4_8MMA_AtomIJNS4_10MMA_TraitsINS4_19SM100_MMA_F8F6F4_SSEJSI_SK_fSE_SF_NS4_17integral_constantINS4_4UMMA5MajorELSS_0EEENSQ_ISS_LSS_1EEENSQ_INSR_7ScaleInELSV_0EEESW_EEEEEENS4_6LayoutISC_NS5_IJNSA_ILi0EEES10_S10_EEEEENS5_IJNS4_10UnderscoreES13_S13_EEEEENS4_13SM90_TMA_LOADENS4_14ComposedLayoutINS4_7SwizzleILi1ELi4ELi3EEENS4_18smem_ptr_flag_bitsILi8EEENSZ_INS5_IJNSA_ILi8EEESG_EEENS5_IJSG_SB_EEEEEEEvNS4_8identityES16_NS17_INS18_ILi3ELi4ELi3EEES1B_NSZ_INS5_IJNSA_ILi128EEES1C_EEENS5_IJSB_S1J_EEEEEEEvS1H_EENS_8epilogue10collective18CollectiveEpilogueINS1P_23Sm100TmaWarpSpecializedILi4ELi2ELi32ELb0ELb0EEEJSH_NS5_IJNSZ_ISE_SB_EES1U_EEESI_SJ_SI_SJ_NS1P_6fusion15FusionCallbacksIS1T_NS1W_17LinearCombinationISI_fSI_fLNS_15FloatRoundStyleE2EEESH_S1V_JEEENS4_5SM1004TMEM4LOAD26SM100_TMEM_LOAD_16dp32b32xES16_NS17_INS18_ILi2ELi4ELi3EEES1B_NSZ_INS5_IJS1C_SE_EEENS5_IJSE_SB_EEEEEEENS4_39AutoVectorizingCopyWithAssumedAlignmentILi128EEENS4_14SM90_TMA_STOREES2A_S2C_S2C_EEEvvEEEEvNT_6ParamsE)
        .other          _ZN7cutlass13device_kernelINS_4gemm6kernel13GemmUniversalIN4cute5tupleIJiiiiEEENS1_10collective13CollectiveMmaINS1_35MainloopSm100TmaUmmaWarpSpecializedILi20ELi2ELi4ENS5_IJNS4_1CILi1EEESB_SB_EEEEENS5_IJNSA_ILi64EEENSA_ILi256EEENSA_ILi32EEEEEENS_12float_e5m2_tENS5_IJlSB_lEEENS_12float_e4m3_tENS5_IJSB_llEEENS4_8TiledMMAINS4_8MMA_AtomIJNS4_10MMA_TraitsINS4_19SM100_MMA_F8F6F4_SSEJSI_SK_fSE_SF_NS4_17integral_constantINS4_4UMMA5MajorELSS_0EEENSQ_ISS_LSS_1EEENSQ_INSR_7ScaleInELSV_0EEESW_EEEEEENS4_6LayoutISC_NS5_IJNSA_ILi0EEES10_S10_EEEEENS5_IJNS4_10UnderscoreES13_S13_EEEEENS4_13SM90_TMA_LOADENS4_14ComposedLayoutINS4_7SwizzleILi1ELi4ELi3EEENS4_18smem_ptr_flag_bitsILi8EEENSZ_INS5_IJNSA_ILi8EEESG_EEENS5_IJSG_SB_EEEEEEEvNS4_8identityES16_NS17_INS18_ILi3ELi4ELi3EEES1B_NSZ_INS5_IJNSA_ILi128EEES1C_EEENS5_IJSB_S1J_EEEEEEEvS1H_EENS_8epilogue10collective18CollectiveEpilogueINS1P_23Sm100TmaWarpSpecializedILi4ELi2ELi32ELb0ELb0EEEJSH_NS5_IJNSZ_ISE_SB_EES1U_EEESI_SJ_SI_SJ_NS1P_6fusion15FusionCallbacksIS1T_NS1W_17LinearCombinationISI_fSI_fLNS_15FloatRoundStyleE2EEESH_S1V_JEEENS4_5SM1004TMEM4LOAD26SM100_TMEM_LOAD_16dp32b32xES16_NS17_INS18_ILi2ELi4ELi3EEES1B_NSZ_INS5_IJS1C_SE_EEENS5_IJSE_SB_EEEEEEENS4_39AutoVectorizingCopyWithAssumedAlignmentILi128EEENS4_14SM90_TMA_STOREES2A_S2C_S2C_EEEvvEEEEvNT_6ParamsE,@"STO_CUDA_ENTRY STV_DEFAULT"
_ZN7cutlass13device_kernelINS_4gemm6kernel13GemmUniversalIN4cute5tupleIJiiiiEEENS1_10collective13CollectiveMmaINS1_35MainloopSm100TmaUmmaWarpSpecializedILi20ELi2ELi4ENS5_IJNS4_1CILi1EEESB_SB_EEEEENS5_IJNSA_ILi64EEENSA_ILi256EEENSA_ILi32EEEEEENS_12float_e5m2_tENS5_IJlSB_lEEENS_12float_e4m3_tENS5_IJSB_llEEENS4_8TiledMMAINS4_8MMA_AtomIJNS4_10MMA_TraitsINS4_19SM100_MMA_F8F6F4_SSEJSI_SK_fSE_SF_NS4_17integral_constantINS4_4UMMA5MajorELSS_0EEENSQ_ISS_LSS_1EEENSQ_INSR_7ScaleInELSV_0EEESW_EEEEEENS4_6LayoutISC_NS5_IJNSA_ILi0EEES10_S10_EEEEENS5_IJNS4_10UnderscoreES13_S13_EEEEENS4_13SM90_TMA_LOADENS4_14ComposedLayoutINS4_7SwizzleILi1ELi4ELi3EEENS4_18smem_ptr_flag_bitsILi8EEENSZ_INS5_IJNSA_ILi8EEESG_EEENS5_IJSG_SB_EEEEEEEvNS4_8identityES16_NS17_INS18_ILi3ELi4ELi3EEES1B_NSZ_INS5_IJNSA_ILi128EEES1C_EEENS5_IJSB_S1J_EEEEEEEvS1H_EENS_8epilogue10collective18CollectiveEpilogueINS1P_23Sm100TmaWarpSpecializedILi4ELi2ELi32ELb0ELb0EEEJSH_NS5_IJNSZ_ISE_SB_EES1U_EEESI_SJ_SI_SJ_NS1P_6fusion15FusionCallbacksIS1T_NS1W_17LinearCombinationISI_fSI_fLNS_15FloatRoundStyleE2EEESH_S1V_JEEENS4_5SM1004TMEM4LOAD26SM100_TMEM_LOAD_16dp32b32xES16_NS17_INS18_ILi2ELi4ELi3EEES1B_NSZ_INS5_IJS1C_SE_EEENS5_IJSE_SB_EEEEEEENS4_39AutoVectorizingCopyWithAssumedAlignmentILi128EEENS4_14SM90_TMA_STOREES2A_S2C_S2C_EEEvvEEEEvNT_6ParamsE:
[----:B------:R-:W1:Y:S01]  /*0000*/  LDC R1, c[0x0][0x37c] ;  /* 0x0000df00ff017b82 */ /* 0x000e620000000800 */
[----:B------:R-:W2:Y:S01]  /*0010*/  S2R R108, SR_TID.X ;  /* 0x00000000006c7919 */ /* 0x000ea20000002100 */
[----:B------:R-:W3:Y:S01]  /*0020*/  LDCU.64 UR4, c[0x0][0x890] ;  /* 0x00011200ff0477ac */ /* 0x000ee20008000a00 */
[----:B------:R-:W-:Y:S02]  /*0030*/  PRMT R96, RZ, 0x7610, R96 ;  /* 0x00007610ff607816 */ /* 0x000fe40000000060 */
[----:B------:R-:W-:Y:S01]  /*0040*/  ELECT P5, URZ, PT ;  /* 0x0000000000ff782f */ /* 0x000fe200038a0000 */
[----:B------:R-:W4:Y:S01]  /*0050*/  LDCU.64 UR46, c[0x0][0x358] ;  /* 0x00006b00ff2e77ac */ /* 0x000f220008000a00 */
[----:B---3--:R-:W-:-:S04]  /*0060*/  UISETP.NE.U32.AND UP0, UPT, UR4, URZ, UPT ;  /* 0x000000ff0400728c */ /* 0x008fc8000bf05070 */
[----:B------:R-:W-:Y:S01]  /*0070*/  UISETP.NE.AND.EX UP0, UPT, UR5, URZ, UPT, UP0 ;  /* 0x000000ff0500728c */ /* 0x000fe2000bf05300 */
[----:B--2---:R-:W-:-:S05]  /*0080*/  SHF.R.U32.HI R101, RZ, 0x5, R108 ;  /* 0x00000005ff657819 */ /* 0x004fca000001166c */
[----:B------:R-:W2:Y:S02]  /*0090*/  SHFL.IDX PT, R0, R101, RZ, 0x1f ;  /* 0x00001fff65007589 */ /* 0x000ea400000e0000 */
[----:B--2---:R-:W-:Y:S01]  /*00a0*/  R2UR UR8, R0 ;  /* 0x00000000000872ca */ /* 0x004fe200000e0000 */
[----:B-1--4-:R-:W-:-:S14]  /*00b0*/  BRA.U UP0, `(.L_x_0) ;  /* 0x00000001002c7547 */ /* 0x012fdc000b800000 */
[----:B------:R-:W1:Y:S02]  /*00c0*/  LDCU.64 UR6, c[0x0][0x888] ;  /* 0x00011100ff0677ac */ /* 0x000e640008000a00 */
[----:B-1----:R-:W-:-:S04]  /*00d0*/  UISETP.NE.U32.AND UP0, UPT, UR6, URZ, UPT ;  /* 0x000000ff0600728c */ /* 0x002fc8000bf05070 */
[----:B------:R-:W-:-:S09]  /*00e0*/  UISETP.NE.AND.EX UP0, UPT, UR7, URZ, UPT, UP0 ;  /* 0x000000ff0700728c */ /* 0x000fd2000bf05300 */
[----:B------:R-:W-:Y:S05]  /*00f0*/  BRA.U !UP0, `(.L_x_1) ;  /* 0x0000000108107547 */ /* 0x000fea000b800000 */
[----:B------:R-:W1:Y:S02]  /*0100*/  LDC.64 R2, c[0x0][0x888] ;  /* 0x00022200ff027b82 */ /* 0x000e640000000a00 */
[----:B-1----:R1:W5:Y:S01]  /*0110*/  LDG.E R49, desc[UR46][R2.64] ;  /* 0x0000002e02317981 */ /* 0x002362000c1e1900 */
[----:B------:R-:W-:Y:S01]  /*0120*/  HFMA2 R96, -RZ, RZ, 0, 5.9604644775390625e-08 ;  /* 0x00000001ff607431 */ /* 0x000fe200000001ff */
[----:B------:R-:W-:Y:S05]  /*0130*/  BRA `(.L_x_0) ;  /* 0x00000000000c7947 */ /* 0x000fea0003800000 */
.L_x_1:
[----:B------:R-:W1:Y:S01]  /*0140*/  LDCU UR6, c[0x0][0x880] ;  /* 0x00011000ff0677ac */ /* 0x000e620008000800 */
[----:B------:R-:W-:Y:S01]  /*0150*/  HFMA2 R96, -RZ, RZ, 0, 5.9604644775390625e-08 ;  /* 0x00000001ff607431 */ /* 0x000fe200000001ff */
[----:B-1----:R-:W-:-:S07]  /*0160*/  MOV R49, UR6 ;  /* 0x0000000600317c02 */ /* 0x002fce0008000f00 */
.L_x_0:
[----:B------:R-:W2:Y:S02]  /*0170*/  LDCU.64 UR6, c[0x0][0x8b0] ;  /* 0x00011600ff0677ac */ /* 0x000ea40008000a00 */
[----:B--2---:R-:W-:-:S04]  /*0180*/  UISETP.NE.U32.AND UP0, UPT, UR6, URZ, UPT ;  /* 0x000000ff0600728c */ /* 0x004fc8000bf05070 */
[----:B------:R-:W-:-:S09]  /*0190*/  UISETP.NE.AND.EX UP0, UPT, UR7, URZ, UPT, UP0 ;  /* 0x000000ff0700728c */ /* 0x000fd2000bf05300 */
[----:B------:R-:W-:Y:S05]  /*01a0*/  BRA.U UP0, `(.L_x_2) ;  /* 0x0000000100247547 */ /* 0x000fea000b800000 */
[----:B------:R-:W2:Y:S02]  /*01b0*/  LDCU.64 UR6, c[0x0][0x8a8] ;  /* 0x00011500ff0677ac */ /* 0x000ea40008000a00 */
[----:B--2---:R-:W-:-:S04]  /*01c0*/  UISETP.NE.U32.AND UP0, UPT, UR6, URZ, UPT ;  /* 0x000000ff0600728c */ /* 0x004fc8000bf05070 */
[----:B------:R-:W-:-:S09]  /*01d0*/  UISETP.NE.AND.EX UP0, UPT, UR7, URZ, UPT, UP0 ;  /* 0x000000ff0700728c */ /* 0x000fd2000bf05300 */
[----:B------:R-:W-:Y:S05]  /*01e0*/  BRA.U !UP0, `(.L_x_3) ;  /* 0x00000001080c7547 */ /* 0x000fea000b800000 */
[----:B-1----:R-:W1:Y:S02]  /*01f0*/  LDC.64 R2, c[0x0][0x8a8] ;  /* 0x00022a00ff027b82 */ /* 0x002e640000000a00 */
[----:B-1----:R2:W5:Y:S01]  /*0200*/  LDG.E R47, desc[UR46][R2.64] ;  /* 0x0000002e022f7981 */ /* 0x002562000c1e1900 */
[----:B------:R-:W-:Y:S05]  /*0210*/  BRA `(.L_x_2) ;  /* 0x0000000000087947 */ /* 0x000fea0003800000 */
.L_x_3:
[----:B------:R-:W2:Y:S02]  /*0220*/  LDCU UR6, c[0x0][0x8a0] ;  /* 0x00011400ff0677ac */ /* 0x000ea40008000800 */
[----:B--2---:R-:W-:Y:S02]  /*0230*/  MOV R47, UR6 ;  /* 0x00000006002f7c02 */ /* 0x004fe40008000f00 */
.L_x_2:
[----:B------:R-:W-:Y:S01]  /*0240*/  IMAD.U32 R0, RZ, RZ, UR8 ;  /* 0x00000008ff007e24 */ /* 0x000fe2000f8e00ff */
[----:B------:R-:W-:Y:S04]  /*0250*/  BSSY.RECONVERGENT B0, `(.L_x_4) ;  /* 0x000000c000007945 */ /* 0x000fe80003800200 */
[C---:B------:R-:W-:Y:S02]  /*0260*/  ISETP.NE.OR P1, PT, R0.reuse, 0x1, !P5 ;  /* 0x000000010000780c */ /* 0x040fe40006f25670 */
[----:B------:R-:W-:-:S11]  /*0270*/  ISETP.NE.OR P0, PT, R0, 0x3, !P5 ;  /* 0x000000030000780c */ /* 0x000fd60006f05670 */
[----:B------:R-:W-:Y:S05]  /*0280*/  @P1 BRA `(.L_x_5) ;  /* 0x0000000000201947 */ /* 0x000fea0003800000 */
[----:B------:R-:W3:Y:S02]  /*0290*/  LDCU.64 UR6, c[0x0][0x348] ;  /* 0x00006900ff0677ac */ /* 0x000ee40008000a00 */
[----:B---3--:R-:W-:Y:S02]  /*02a0*/  UIADD3 UR10, UP1, UPT, UR6, 0x80, URZ ;  /* 0x00000080060a7890 */ /* 0x008fe4000ff3e0ff */
[----:B------:R-:W-:Y:S02]  /*02b0*/  UIADD3 UR6, UP0, UPT, UR6, 0x180, URZ ;  /* 0x0000018006067890 */ /* 0x000fe4000ff1e0ff */
[----:B------:R-:W-:Y:S02]  /*02c0*/  UIADD3.X UR11, UPT, UPT, URZ, UR7, URZ, UP1, !UPT ;  /* 0x00000007ff0b7290 */ /* 0x000fe40008ffe4ff */
[----:B------:R-:W-:-:S07]  /*02d0*/  UIADD3.X UR7, UPT, UPT, URZ, UR7, URZ, UP0, !UPT ;  /* 0x00000007ff077290 */ /* 0x000fce00087fe4ff */
[----:B------:R3:W-:Y:S02]  /*02e0*/  UTMACCTL.PF [UR10] ;  /* 0x000000000a0079b9 */ /* 0x0007e40008040000 */
[----:B------:R3:W-:Y:S02]  /*02f0*/  UTMACCTL.PF [UR6] ;  /* 0x00000000060079b9 */ /* 0x0007e40008040000 */
[----:B---3--:R-:W-:Y:S01]  /*0300*/  NOP ;  /* 0x0000000000007918 */ /* 0x008fe20000000000 */
.L_x_5:
[----:B------:R-:W-:Y:S05]  /*0310*/  BSYNC.RECONVERGENT B0 ;  /* 0x0000000000007941 */ /* 0x000fea0003800200 */
.L_x_4:
[----:B------:R-:W-:Y:S04]  /*0320*/  BSSY.RECONVERGENT B0, `(.L_x_6) ;  /* 0x000000a000007945 */ /* 0x000fe80003800200 */
        /* <DEDUP_REMOVED lines=9> */
.L_x_7:
[----:B------:R-:W-:Y:S05]  /*03c0*/  BSYNC.RECONVERGENT B0 ;  /* 0x0000000000007941 */ /* 0x000fea0003800200 */
.L_x_6:
[----:B------:R-:W3:Y:S01]  /*03d0*/  LDCU.64 UR6, c[0x0][0x888] ;  /* 0x00011100ff0677ac */ /* 0x000ee20008000a00 */
[----:B------:R-:W-:Y:S02]  /*03e0*/  UISETP.EQ.U32.AND UP1, UPT, UR4, URZ, UPT ;  /* 0x000000ff0400728c */ /* 0x000fe4000bf22070 */
[----:B------:R-:W-:Y:S02]  /*03f0*/  UPLOP3.LUT UP2, UPT, UPT, UPT, UPT, 0x80, 0x8 ;  /* 0x000000000008789c */ /* 0x000fe40003f4f070 */
[----:B---3--:R-:W-:-:S04]  /*0400*/  UISETP.NE.U32.AND UP0, UPT, UR6, URZ, UPT ;  /* 0x000000ff0600728c */ /* 0x008fc8000bf05070 */
[----:B------:R-:W-:-:S04]  /*0410*/  UISETP.NE.AND.EX UP0, UPT, UR7, URZ, UPT, UP0 ;  /* 0x000000ff0700728c */ /* 0x000fc8000bf05300 */
[----:B------:R-:W-:-:S04]  /*0420*/  UISETP.EQ.OR.EX UP3, UPT, UR5, URZ, !UP0, UP1 ;  /* 0x000000ff0500728c */ /* 0x000fc8000c762710 */
[----:B------:R-:W-:-:S05]  /*0430*/  UP2UR UR50, UPR, URZ, 0x8 ;  /* 0x00000008ff327883 */ /* 0x000fca0008000000 */
[----:B------:R-:W-:Y:S07]  /*0440*/  BRA.U !UP3, `(.L_x_8) ;  /* 0x000000010b207547 */ /* 0x000fee000b800000 */
[----:B------:R-:W-:Y:S01]  /*0450*/  UISETP.NE.U32.AND UP2, UPT, UR4, URZ, UPT ;  /* 0x000000ff0400728c */ /* 0x000fe2000bf45070 */
[----:B-----5:R-:W-:Y:S01]  /*0460*/  FSETP.NEU.AND P0, PT, R49, RZ, PT ;  /* 0x000000ff3100720b */ /* 0x020fe20003f0d000 */
[----:B------:R-:W-:Y:S02]  /*0470*/  USEL UR4, URZ, 0xffffffff, UP0 ;  /* 0xffffffffff047887 */ /* 0x000fe40008000000 */
[----:B------:R-:W-:-:S10]  /*0480*/  UISETP.NE.AND.EX UP2, UPT, UR5, URZ, UPT, UP2 ;  /* 0x000000ff0500728c */ /* 0x000fd4000bf45320 */
[----:B------:R-:W-:Y:S01]  /*0490*/  VOTEU.ANY UP1, P0 ;  /* 0x0000000000ff7886 */ /* 0x000fe20000020100 */
[----:B------:R-:W-:-:S04]  /*04a0*/  @!UP2 USEL UR4, URZ, 0xffffffff, UP1 ;  /* 0xffffffffff04a887 */ /* 0x000fc80008800000 */
[----:B------:R-:W-:-:S04]  /*04b0*/  ULOP3.LUT UR4, UR4, 0x1, URZ, 0xc0, !UPT ;  /* 0x0000000104047892 */ /* 0x000fc8000f8ec0ff */
[----:B------:R-:W-:-:S11]  /*04c0*/  UISETP.NE.U32.AND UP2, UPT, UR4, 0x1, UPT ;  /* 0x000000010400788c */ /* 0x000fd6000bf45070 */
.L_x_8:
[----:B-12---:R-:W1:Y:S01]  /*04d0*/  SHFL.IDX PT, R2, R101, RZ, 0x1f ;  /* 0x00001fff65027589 */ /* 0x006e6200000e0000 */
[----:B------:R-:W-:-:S04]  /*04e0*/  UISETP.NE.AND UP1, UPT, UR8, 0x2, UPT ;  /* 0x000000020800788c */ /* 0x000fc8000bf25270 */
[----:B------:R-:W-:Y:S01]  /*04f0*/  USEL UR6, URZ, 0x1, UP1 ;  /* 0x00000001ff067887 */ /* 0x000fe20008800000 */
[----:B-1----:R-:W-:-:S13]  /*0500*/  ISETP.NE.AND P0, PT, R2, RZ, PT ;  /* 0x000000ff0200720c */ /* 0x002fda0003f05270 */
[----:B------:R-:W-:Y:S05]  /*0510*/  @P0 BRA `(.L_x_9) ;  /* 0x0000000000d40947 */ /* 0x000fea0003800000 */
[----:B------:R-:W-:Y:S01]  /*0520*/  ELECT P0, URZ, PT ;  /* 0x0000000000ff782f */ /* 0x000fe20003800000 */
[----:B------:R-:W-:-:S12]  /*0530*/  BSSY.RECONVERGENT B0, `(.L_x_9) ;  /* 0x0000033000007945 */ /* 0x000fd80003800200 */
[----:B------:R-:W-:Y:S05]  /*0540*/  @!P0 BRA `(.L_x_10) ;  /* 0x0000000000c48947 */ /* 0x000fea0003800000 */
[----:B------:R-:W1:Y:S01]  /*0550*/  S2UR UR5, SR_CgaCtaId ;  /* 0x00000000000579c3 */ /* 0x000e620000008800 */
[----:B------:R-:W-:Y:S01]  /*0560*/  UMOV UR7, 0x400 ;  /* 0x0000040000077882 */ /* 0x000fe20000000000 */
[----:B------:R-:W-:Y:S02]  /*0570*/  UMOV UR4, 0x1 ;  /* 0x0000000100047882 */ /* 0x000fe40000000000 */
[----:B------:R-:W-:-:S04]  /*0580*/  UIADD3 UR10, UPT, UPT, -UR4, 0x100000, URZ ;  /* 0x00100000040a7890 */ /* 0x000fc8000fffe1ff */
[----:B------:R-:W-:Y:S02]  /*0590*/  USHF.L.U32 UR11, UR10, 0xb, URZ ;  /* 0x0000000b0a0b7899 */ /* 0x000fe400080006ff */
[----:B------:R-:W-:Y:S02]  /*05a0*/  USHF.L.U32 UR10, UR10, 0x1, URZ ;  /* 0x000000010a0a7899 */ /* 0x000fe400080006ff */
[----:B-1----:R-:W-:Y:S01]  /*05b0*/  ULEA UR5, UR5, UR7, 0x18 ;  /* 0x0000000705057291 */ /* 0x002fe2000f8ec0ff */
[----:B------:R-:W1:Y:S11]  /*05c0*/  FENCE.VIEW.ASYNC.S ;  /* 0x00000000000073c6 */ /* 0x000e760000000000 */
[----:B-1----:R1:W2:Y:S01]  /*05d0*/  SYNCS.EXCH.64 URZ, [UR5], UR10 ;  /* 0x0000000a05ff75b2 */ /* 0x0022a20008000100 */
[----:B------:R1:W3:Y:S01]  /*05e0*/  SYNCS.EXCH.64 URZ, [UR5+0xa0], UR10 ;  /* 0x0000a00a05ff75b2 */ /* 0x0002e20008000100 */
[----:B------:R1:W4:Y:S01]  /*05f0*/  SYNCS.EXCH.64 URZ, [UR5+0x8], UR10 ;  /* 0x0000080a05ff75b2 */ /* 0x0003220008000100 */
[----:B------:R1:W1:Y:S01]  /*0600*/  SYNCS.EXCH.64 URZ, [UR5+0xa8], UR10 ;  /* 0x0000a80a05ff75b2 */ /* 0x0002620008000100 */
        /* <DEDUP_REMOVED lines=36> */
[----:B--234-:R-:W-:Y:S01]  /*0850*/  NOP ;  /* 0x0000000000007918 */ /* 0x01cfe20000000000 */
.L_x_10:
[----:B-1----:R-:W-:Y:S05]  /*0860*/  BSYNC.RECONVERGENT B0 ;  /* 0x0000000000007941 */ /* 0x002fea0003800200 */
.L_x_9:
[----:B------:R-:W1:Y:S01]  /*0870*/  SHFL.IDX PT, R2, R101, RZ, 0x1f ;  /* 0x00001fff65027589 */ /* 0x000e6200000e0000 */
[----:B------:R-:W-:Y:S01]  /*0880*/  NOP ;  /* 0x0000000000007918 */ /* 0x000fe20000000000 */
[----:B-1----:R-:W-:-:S13]  /*0890*/  ISETP.NE.AND P0, PT, R2, 0x1, PT ;  /* 0x000000010200780c */ /* 0x002fda0003f05270 */
[----:B------:R-:W-:Y:S05]  /*08a0*/  @P0 BRA `(.L_x_11) ;  /* 0x0000000000580947 */ /* 0x000fea0003800000 */
[----:B------:R-:W1:Y:S01]  /*08b0*/  S2UR UR7, SR_CgaCtaId ;  /* 0x00000000000779c3 */ /* 0x000e620000008800 */
[----:B------:R-:W-:Y:S01]  /*08c0*/  UMOV UR9, 0x400 ;  /* 0x0000040000097882 */ /* 0x000fe20000000000 */
[----:B------:R-:W-:Y:S01]  /*08d0*/  UMOV UR5, 0x20 ;  /* 0x0000002000057882 */ /* 0x000fe20000000000 */
[----:B------:R-:W-:Y:S01]  /*08e0*/  UMOV UR4, 0x80 ;  /* 0x0000008000047882 */ /* 0x000fe20000000000 */
[----:B------:R-:W-:-:S04]  /*08f0*/  UIADD3 UR10, UPT, UPT, -UR5, 0x100000, URZ ;  /* 0x00100000050a7890 */ /* 0x000fc8000fffe1ff */
[----:B------:R-:W-:Y:S02]  /*0900*/  USHF.L.U32 UR11, UR10, 0xb, URZ ;  /* 0x0000000b0a0b7899 */ /* 0x000fe400080006ff */
[----:B------:R-:W-:Y:S02]  /*0910*/  USHF.L.U32 UR10, UR10, 0x1, URZ ;  /* 0x000000010a0a7899 */ /* 0x000fe400080006ff */
[----:B------:R-:W-:-:S04]  /*0920*/  UIADD3 UR4, UPT, UPT, -UR4, 0x100000, URZ ;  /* 0x0010000004047890 */ /* 0x000fc8000fffe1ff */
[----:B------:R-:W-:Y:S02]  /*0930*/  USHF.L.U32 UR5, UR4, 0xb, URZ ;  /* 0x0000000b04057899 */ /* 0x000fe400080006ff */
[----:B------:R-:W-:Y:S01]  /*0940*/  USHF.L.U32 UR4, UR4, 0x1, URZ ;  /* 0x0000000104047899 */ /* 0x000fe200080006ff */
[----:B------:R-:W-:Y:S01]  /*0950*/  ELECT P0, URZ, PT ;  /* 0x0000000000ff782f */ /* 0x000fe20003800000 */
[----:B-1----:R-:W-:Y:S01]  /*0960*/  ULEA UR7, UR7, UR9, 0x18 ;  /* 0x0000000907077291 */ /* 0x002fe2000f8ec0ff */
[----:B------:R-:W1:Y:S11]  /*0970*/  FENCE.VIEW.ASYNC.S ;  /* 0x00000000000073c6 */ /* 0x000e760000000000 */
[----:B-1----:R1:W2:Y:S01]  /*0980*/  SYNCS.EXCH.64 URZ, [UR7+0x140], UR10 ;  /* 0x0001400a07ff75b2 */ /* 0x0022a20008000100 */
[----:B------:R1:W3:Y:S01]  /*0990*/  SYNCS.EXCH.64 URZ, [UR7+0x160], UR4 ;  /* 0x0001600407ff75b2 */ /* 0x0002e20008000100 */
[----:B------:R1:W4:Y:S01]  /*09a0*/  SYNCS.EXCH.64 URZ, [UR7+0x148], UR10 ;  /* 0x0001480a07ff75b2 */ /* 0x0003220008000100 */
[----:B------:R1:W1:Y:S01]  /*09b0*/  SYNCS.EXCH.64 URZ, [UR7+0x168], UR4 ;  /* 0x0001680407ff75b2 */ /* 0x0002620008000100 */
[----:B------:R1:W1:Y:S01]  /*09c0*/  SYNCS.EXCH.64 URZ, [UR7+0x150], UR10 ;  /* 0x0001500a07ff75b2 */ /* 0x0002620008000100 */
[----:B------:R1:W1:Y:S01]  /*09d0*/  SYNCS.EXCH.64 URZ, [UR7+0x170], UR4 ;  /* 0x0001700407ff75b2 */ /* 0x0002620008000100 */
[----:B------:R1:W1:Y:S01]  /*09e0*/  SYNCS.EXCH.64 URZ, [UR7+0x158], UR10 ;  /* 0x0001580a07ff75b2 */ /* 0x0002620008000100 */
[----:B------:R1:W1:Y:S01]  /*09f0*/  SYNCS.EXCH.64 URZ, [UR7+0x178], UR4 ;  /* 0x0001780407ff75b2 */ /* 0x0002620008000100 */
[----:B------:R-:W-:Y:S01]  /*0a00*/  NOP ;  /* 0x0000000000007918 */ /* 0x000fe20000000000 */
.L_x_11:
[----:B------:R-:W2:Y:S01]  /*0a10*/  SHFL.IDX PT, R2, R101, RZ, 0x1f ;  /* 0x00001fff65027589 */ /* 0x000ea200000e0000 */
[----:B------:R-:W-:Y:S01]  /*0a20*/  NOP ;  /* 0x0000000000007918 */ /* 0x000fe20000000000 */
[----:B--2---:R-:W-:-:S13]  /*0a30*/  ISETP.NE.AND P0, PT, R2, 0x3, PT ;  /* 0x000000030200780c */ /* 0x004fda0003f05270 */
[----:B------:R-:W-:Y:S05]  /*0a40*/  @P0 BRA `(.L_x_12) ;  /* 0x0000000000300947 */ /* 0x000fea0003800000 */
[----:B-1----:R-:W1:Y:S01]  /*0a50*/  S2UR UR5, SR_CgaCtaId ;  /* 0x00000000000579c3 */ /* 0x002e620000008800 */
[----:B------:R-:W-:Y:S01]  /*0a60*/  UMOV UR7, 0x400 ;  /* 0x0000040000077882 */ /* 0x000fe20000000000 */
[----:B------:R-:W-:Y:S01]  /*0a70*/  UMOV UR4, 0x20 ;  /* 0x0000002000047882 */ /* 0x000fe20000000000 */
[----:B------:R-:W-:Y:S01]  /*0a80*/  ELECT P0, URZ, PT ;  /* 0x0000000000ff782f */ /* 0x000fe20003800000 */
[----:B------:R-:W-:-:S04]  /*0a90*/  UIADD3 UR10, UPT, UPT, -UR4, 0x100000, URZ ;  /* 0x00100000040a7890 */ /* 0x000fc8000fffe1ff */
[----:B------:R-:W-:Y:S02]  /*0aa0*/  USHF.L.U32 UR11, UR10, 0xb, URZ ;  /* 0x0000000b0a0b7899 */ /* 0x000fe400080006ff */
[----:B------:R-:W-:Y:S02]  /*0ab0*/  USHF.L.U32 UR10, UR10, 0x1, URZ ;  /* 0x000000010a0a7899 */ /* 0x000fe400080006ff */
[----:B-1----:R-:W-:Y:S01]  /*0ac0*/  ULEA UR5, UR5, UR7, 0x18 ;  /* 0x0000000705057291 */ /* 0x002fe2000f8ec0ff */
[----:B------:R-:W1:Y:S11]  /*0ad0*/  FENCE.VIEW.ASYNC.S ;  /* 0x00000000000073c6 */ /* 0x000e760000000000 */
[----:B-1----:R2:W1:Y:S01]  /*0ae0*/  SYNCS.EXCH.64 URZ, [UR5+0x180], UR10 ;  /* 0x0001800a05ff75b2 */ /* 0x0024620008000100 */
[----:B------:R2:W1:Y:S02]  /*0af0*/  SYNCS.EXCH.64 URZ, [UR5+0x188], UR10 ;  /* 0x0001880a05ff75b2 */ /* 0x0004640008000100 */
[----:B--2---:R-:W-:Y:S01]  /*0b00*/  NOP ;  /* 0x0000000000007918 */ /* 0x004fe20000000000 */
.L_x_12:
[----:B------:R-:W2:Y:S01]  /*0b10*/  SHFL.IDX PT, R2, R101, RZ, 0x1f ;  /* 0x00001fff65027589 */ /* 0x000ea200000e0000 */
[----:B------:R-:W-:Y:S01]  /*0b20*/  NOP ;  /* 0x0000000000007918 */ /* 0x000fe20000000000 */
[----:B--2---:R-:W-:-:S13]  /*0b30*/  ISETP.NE.AND P0, PT, R2, 0x4, PT ;  /* 0x000000040200780c */ /* 0x004fda0003f05270 */
[----:B------:R-:W-:Y:S05]  /*0b40*/  @P0 BRA `(.L_x_13) ;  /* 0x00000000004c0947 */ /* 0x000fea0003800000 */
[----:B-1----:R-:W1:Y:S01]  /*0b50*/  S2UR UR5, SR_CgaCtaId ;  /* 0x00000000000579c3 */ /* 0x002e620000008800 */
[----:B------:R-:W-:Y:S01]  /*0b60*/  UMOV UR9, 0x100 ;  /* 0x0000010000097882 */ /* 0x000fe20000000000 */
[----:B------:R-:W-:Y:S01]  /*0b70*/  UMOV UR7, 0x400 ;  /* 0x0000040000077882 */ /* 0x000fe20000000000 */
[----:B------:R-:W-:Y:S01]  /*0b80*/  USEL UR9, UR9, 0xe0, UP2 ;  /* 0x000000e009097887 */ /* 0x000fe20009000000 */
[----:B------:R-:W-:Y:S01]  /*0b90*/  UMOV UR4, 0x1 ;  /* 0x0000000100047882 */ /* 0x000fe20000000000 */
[----:B------:R-:W-:Y:S01]  /*0ba0*/  ELECT P0, URZ, PT ;  /* 0x0000000000ff782f */ /* 0x000fe20003800000 */
[----:B------:R-:W-:-:S04]  /*0bb0*/  UIADD3 UR10, UPT, UPT, -UR4, 0x100000, URZ ;  /* 0x00100000040a7890 */ /* 0x000fc8000fffe1ff */
[----:B------:R-:W-:Y:S02]  /*0bc0*/  USHF.L.U32 UR11, UR10, 0xb, URZ ;  /* 0x0000000b0a0b7899 */ /* 0x000fe400080006ff */
[----:B------:R-:W-:Y:S02]  /*0bd0*/  USHF.L.U32 UR10, UR10, 0x1, URZ ;  /* 0x000000010a0a7899 */ /* 0x000fe400080006ff */
[----:B------:R-:W-:-:S04]  /*0be0*/  UIADD3 UR12, UPT, UPT, -UR9, 0x100000, URZ ;  /* 0x00100000090c7890 */ /* 0x000fc8000fffe1ff */
[----:B------:R-:W-:Y:S02]  /*0bf0*/  USHF.L.U32 UR13, UR12, 0xb, URZ ;  /* 0x0000000b0c0d7899 */ /* 0x000fe400080006ff */
[----:B------:R-:W-:Y:S02]  /*0c00*/  USHF.L.U32 UR12, UR12, 0x1, URZ ;  /* 0x000000010c0c7899 */ /* 0x000fe400080006ff */
[----:B-1----:R-:W-:Y:S01]  /*0c10*/  ULEA UR5, UR5, UR7, 0x18 ;  /* 0x0000000705057291 */ /* 0x002fe2000f8ec0ff */
[----:B------:R-:W1:Y:S11]  /*0c20*/  FENCE.VIEW.ASYNC.S ;  /* 0x00000000000073c6 */ /* 0x000e760000000000 */
[----:B-1----:R2:W1:Y:S01]  /*0c30*/  SYNCS.EXCH.64 URZ, [UR5+0x190], UR10 ;  /* 0x0001900a05ff75b2 */ /* 0x0024620008000100 */
[----:B------:R2:W1:Y:S01]  /*0c40*/  SYNCS.EXCH.64 URZ, [UR5+0x1a0], UR12 ;  /* 0x0001a00c05ff75b2 */ /* 0x0004620008000100 */
[----:B------:R2:W1:Y:S01]  /*0c50*/  SYNCS.EXCH.64 URZ, [UR5+0x198], UR10 ;  /* 0x0001980a05ff75b2 */ /* 0x0004620008000100 */
[----:B------:R2:W1:Y:S02]  /*0c60*/  SYNCS.EXCH.64 URZ, [UR5+0x1a8], UR12 ;  /* 0x0001a80c05ff75b2 */ /* 0x0004640008000100 */
[----:B--2---:R-:W-:Y:S01]  /*0c70*/  NOP ;  /* 0x0000000000007918 */ /* 0x004fe20000000000 */
.L_x_13:
[----:B------:R-:W2:Y:S01]  /*0c80*/  SHFL.IDX PT, R2, R101, RZ, 0x1f ;  /* 0x00001fff65027589 */ /* 0x000ea200000e0000 */
[----:B------:R-:W-:Y:S01]  /*0c90*/  NOP ;  /* 0x0000000000007918 */ /* 0x000fe20000000000 */
[----:B--2---:R-:W-:-:S13]  /*0ca0*/  ISETP.NE.AND P0, PT, R2, 0x5, PT ;  /* 0x000000050200780c */ /* 0x004fda0003f05270 */
[----:B------:R-:W-:Y:S05]  /*0cb0*/  @P0 BRA `(.L_x_14) ;  /* 0x0000000000580947 */ /* 0x000fea0003800000 */
[----:B-1----:R-:W1:Y:S01]  /*0cc0*/  S2UR UR7, SR_CgaCtaId ;  /* 0x00000000000779c3 */ /* 0x002e620000008800 */
        /* <DEDUP_REMOVED lines=12> */
[----:B-1----:R2:W1:Y:S01]  /*0d90*/  SYNCS.EXCH.64 URZ, [UR7+0x1b0], UR10 ;  /* 0x0001b00a07ff75b2 */ /* 0x0024620008000100 */
[----:B------:R2:W1:Y:S01]  /*0da0*/  SYNCS.EXCH.64 URZ, [UR7+0x1d0], UR4 ;  /* 0x0001d00407ff75b2 */ /* 0x0004620008000100 */
[----:B------:R2:W1:Y:S01]  /*0db0*/  SYNCS.EXCH.64 URZ, [UR7+0x1b8], UR10 ;  /* 0x0001b80a07ff75b2 */ /* 0x0004620008000100 */
[----:B------:R2:W1:Y:S01]  /*0dc0*/  SYNCS.EXCH.64 URZ, [UR7+0x1d8], UR4 ;  /* 0x0001d80407ff75b2 */ /* 0x0004620008000100 */
[----:B------:R2:W1:Y:S01]  /*0dd0*/  SYNCS.EXCH.64 URZ, [UR7+0x1c0], UR10 ;  /* 0x0001c00a07ff75b2 */ /* 0x0004620008000100 */
[----:B------:R2:W1:Y:S01]  /*0de0*/  SYNCS.EXCH.64 URZ, [UR7+0x1e0], UR4 ;  /* 0x0001e00407ff75b2 */ /* 0x0004620008000100 */
[----:B------:R2:W1:Y:S01]  /*0df0*/  SYNCS.EXCH.64 URZ, [UR7+0x1c8], UR10 ;  /* 0x0001c80a07ff75b2 */ /* 0x0004620008000100 */
[----:B------:R2:W1:Y:S02]  /*0e00*/  SYNCS.EXCH.64 URZ, [UR7+0x1e8], UR4 ;  /* 0x0001e80407ff75b2 */ /* 0x0004640008000100 */
[----:B--2---:R-:W-:Y:S01]  /*0e10*/  NOP ;  /* 0x0000000000007918 */ /* 0x004fe20000000000 */
.L_x_14:
        /* <DEDUP_REMOVED lines=18> */
.L_x_15:
[----:B-1----:R-:W1:Y:S01]  /*0f40*/  S2UR UR5, SR_CTAID.X ;  /* 0x00000000000579c3 */ /* 0x002e620000002500 */
[----:B------:R-:W-:-:S05]  /*0f50*/  CS2R.32 R95, SR_CgaSize ;  /* 0x00000000005f7805 */ /* 0x000fca0000008a00 */
[----:B------:R-:W-:-:S05]  /*0f60*/  IMAD R95, R95, -0xa0, RZ ;  /* 0xffffff605f5f7824 */ /* 0x000fca00078e02ff */
[----:B------:R-:W-:-:S14]  /*0f70*/  R2UR UR9, R95 ;  /* 0x000000005f0972ca */ /* 0x000fdc00000e0000 */
[----:B------:R-:W2:Y:S01]  /*0f80*/  LDCU UR9, c[0x0][UR9+0x2b0] ;  /* 0x00005600090977ac */ /* 0x000ea20008000800 */
[----:B------:R-:W-:Y:S01]  /*0f90*/  NOP ;  /* 0x0000000000007918 */ /* 0x000fe20000000000 */
[----:B------:R-:W-:-:S05]  /*0fa0*/  CS2R.32 R95, SR_CgaSize ;  /* 0x00000000005f7805 */ /* 0x000fca0000008a00 */
[----:B------:R-:W-:-:S05]  /*0fb0*/  IMAD R95, R95, -0xa0, RZ ;  /* 0xffffff605f5f7824 */ /* 0x000fca00078e02ff */
[----:B------:R-:W-:-:S14]  /*0fc0*/  R2UR UR7, R95 ;  /* 0x000000005f0772ca */ /* 0x000fdc00000e0000 */
[----:B------:R-:W3:Y:S01]  /*0fd0*/  LDCU UR7, c[0x0][UR7+0x2b4] ;  /* 0x00005680070777ac */ /* 0x000ee20008000800 */
[----:B------:R-:W4:Y:S08]  /*0fe0*/  S2UR UR4, SR_CTAID.Y ;  /* 0x00000000000479c3 */ /* 0x000f300000002600 */
[----:B------:R-:W3:Y:S01]  /*0ff0*/  LDC R10, c[0x0][0xb24] ;  /* 0x0002c900ff0a7b82 */ /* 0x000ee20000000800 */
[----:B-1----:R-:W-:-:S02]  /*1000*/  I2FP.F32.U32 R95, UR5 ;  /* 0x00000005005f7c45 */ /* 0x002fc40008201000 */
[----:B------:R-:W-:-:S05]  /*1010*/  CS2R.32 R3, SR_CgaSize ;  /* 0x0000000000037805 */ /* 0x000fca0000008a00 */
[----:B------:R-:W-:-:S06]  /*1020*/  IMAD R3, R3, -0xa0, RZ ;  /* 0xffffff6003037824 */ /* 0x000fcc00078e02ff */
[----:B------:R-:W1:Y:S01]  /*1030*/  LDC R3, c[0x0][R3+0x2a0] ;  /* 0x0000a80003037b82 */ /* 0x000e620000000800 */
[----:B------:R-:W-:Y:S01]  /*1040*/  MOV R15, UR5 ;  /* 0x00000005000f7c02 */ /* 0x000fe20008000f00 */
[----:B--2---:R-:W-:Y:S01]  /*1050*/  FMUL R95, R95, UR9 ;  /* 0x000000095f5f7c20 */ /* 0x004fe20008400000 */
[----:B----4-:R-:W-:Y:S02]  /*1060*/  I2FP.F32.U32 R94, UR4 ;  /* 0x00000004005e7c45 */ /* 0x010fe40008201000 */
[----:B------:R-:W-:-:S05]  /*1070*/  CS2R.32 R2, SR_CgaSize ;  /* 0x0000000000027805 */ /* 0x000fca0000008a00 */
[----:B------:R-:W-:-:S06]  /*1080*/  IMAD R2, R2, -0xa0, RZ ;  /* 0xffffff6002027824 */ /* 0x000fcc00078e02ff */
[----:B------:R-:W2:Y:S01]  /*1090*/  LDC R2, c[0x0][R2+0x2a4] ;  /* 0x0000a90002027b82 */ /* 0x000ea20000000800 */
[----:B------:R-:W-:Y:S01]  /*10a0*/  MOV R14, UR4 ;  /* 0x00000004000e7c02 */ /* 0x000fe20008000f00 */
[----:B------:R-:W4:Y:S01]  /*10b0*/  F2I.U32.TRUNC.NTZ R95, R95 ;  /* 0x0000005f005f7305 */ /* 0x000f22000020f000 */
[----:B---3--:R-:W-:-:S05]  /*10c0*/  FMUL R94, R94, UR7 ;  /* 0x000000075e5e7c20 */ /* 0x008fca0008400000 */
[----:B------:R-:W-:Y:S01]  /*10d0*/  BAR.SYNC.DEFER_BLOCKING 0x0 ;  /* 0x0000000000007b1d */ /* 0x000fe20000010000 */
[----:B------:R-:W-:-:S05]  /*10e0*/  ISETP.GE.AND P0, PT, R10, 0x1, PT ;  /* 0x000000010a00780c */ /* 0x000fca0003f06270 */
[----:B------:R-:W3:Y:S02]  /*10f0*/  F2I.U32.TRUNC.NTZ R94, R94 ;  /* 0x0000005e005e7305 */ /* 0x000ee4000020f000 */
[----:B------:R-:W2:Y:S01]  /*1100*/  S2UR UR36, SR_CTAID.Z ;  /* 0x00000000002479c3 */ /* 0x000ea20000002700 */
[----:B----4-:R-:W-:-:S05]  /*1110*/  IADD3 R95, PT, PT, -R95, RZ, RZ ;  /* 0x000000ff5f5f7210 */ /* 0x010fca0007ffe1ff */
[----:B-1----:R-:W-:Y:S01]  /*1120*/  IMAD R95, R3, R95, UR5 ;  /* 0x00000005035f7e24 */ /* 0x002fe2000f8e025f */
[----:B---3--:R-:W-:-:S05]  /*1130*/  IADD3 R94, PT, PT, -R94, RZ, RZ ;  /* 0x000000ff5e5e7210 */ /* 0x008fca0007ffe1ff */
[----:B--2---:R-:W-:Y:S01]  /*1140*/  IMAD R94, R2, R94, UR4 ;  /* 0x00000004025e7e24 */ /* 0x004fe2000f8e025e */
[----:B------:R-:W-:Y:S06]  /*1150*/  @!P0 BRA `(.L_x_16) ;  /* 0x0000000000b88947 */ /* 0x000fec0003800000 */
[----:B------:R-:W1:Y:S01]  /*1160*/  LDC.64 R4, c[0x0][0xb18] ;  /* 0x0002c600ff047b82 */ /* 0x000e620000000a00 */
[----:B------:R-:W-:-:S07]  /*1170*/  ISETP.NE.AND P0, PT, R10, 0x1, PT ;  /* 0x000000010a00780c */ /* 0x000fce0003f05270 */
[----:B------:R-:W2:Y:S08]  /*1180*/  LDC R9, c[0x0][0xb0c] ;  /* 0x0002c300ff097b82 */ /* 0x000eb00000000800 */
[----:B------:R-:W3:Y:S08]  /*1190*/  LDC R12, c[0x0][0x370] ;  /* 0x0000dc00ff0c7b82 */ /* 0x000ef00000000800 */
[----:B------:R-:W4:Y:S01]  /*11a0*/  LDC R11, c[0x0][0x374] ;  /* 0x0000dd00ff0b7b82 */ /* 0x000f220000000800 */
[----:B-1----:R-:W-:-:S07]  /*11b0*/  ISETP.NE.AND P1, PT, R4, 0x1, PT ;  /* 0x000000010400780c */ /* 0x002fce0003f25270 */
[----:B------:R-:W3:Y:S01]  /*11c0*/  LDC.64 R6, c[0x0][0xb10] ;  /* 0x0002c400ff067b82 */ /* 0x000ee20000000a00 */
[----:B--2---:R-:W-:-:S07]  /*11d0*/  ISETP.NE.AND P2, PT, R9, 0x1, PT ;  /* 0x000000010900780c */ /* 0x004fce0003f45270 */
[----:B------:R-:W1:Y:S08]  /*11e0*/  LDC R8, c[0x0][0xb20] ;  /* 0x0002c800ff087b82 */ /* 0x000e700000000800 */
[----:B------:R-:W2:Y:S01]  /*11f0*/  LDC.64 R2, c[0x0][0xb28] ;  /* 0x0002ca00ff027b82 */ /* 0x000ea20000000a00 */
[----:B----4-:R-:W-:-:S04]  /*1200*/  IMAD.HI.U32 R13, R11, R5, RZ ;  /* 0x000000050b0d7227 */ /* 0x010fc800078e00ff */
[----:B------:R-:W-:-:S04]  /*1210*/  IMAD.HI.U32 R5, R14, R5, RZ ;  /* 0x000000050e057227 */ /* 0x000fc800078e00ff */
[----:B---3--:R-:W-:-:S05]  /*1220*/  IMAD.HI.U32 R16, R12, R6, RZ ;  /* 0x000000060c107227 */ /* 0x008fca00078e00ff */
[-C--:B------:R-:W-:Y:S01]  /*1230*/  @P2 SHF.R.U32.HI R12, RZ, R7.reuse, R16 ;  /* 0x00000007ff0c2219 */ /* 0x080fe20000011610 */
[----:B------:R-:W-:Y:S01]  /*1240*/  IMAD.HI.U32 R16, R15, R6, RZ ;  /* 0x000000060f107227 */ /* 0x000fe200078e00ff */
[-C--:B-1----:R-:W-:Y:S02]  /*1250*/  @P1 SHF.R.U32.HI R11, RZ, R8.reuse, R13 ;  /* 0x00000008ff0b1219 */ /* 0x082fe4000001160d */
[----:B------:R-:W-:Y:S02]  /*1260*/  SHF.R.U32.HI R5, RZ, R8, R5 ;  /* 0x00000008ff057219 */ /* 0x000fe40000011605 */
[----:B------:R-:W-:Y:S02]  /*1270*/  SHF.R.U32.HI R16, RZ, R7, R16 ;  /* 0x00000007ff107219 */ /* 0x000fe40000011610 */
[----:B------:R-:W-:Y:S01]  /*1280*/  SEL R5, R14, R5, !P1 ;  /* 0x000000050e057207 */ /* 0x000fe20004800000 */
[----:B--2---:R-:W-:Y:S01]  /*1290*/  IMAD.HI.U32 R13, R11, R2, RZ ;  /* 0x000000020b0d7227 */ /* 0x004fe200078e00ff */
[----:B------:R-:W-:-:S03]  /*12a0*/  SEL R16, R15, R16, !P2 ;  /* 0x000000100f107207 */ /* 0x000fc60005000000 */
[----:B------:R-:W-:Y:S01]  /*12b0*/  IMAD.HI.U32 R6, R12, R2, RZ ;  /* 0x000000020c067227 */ /* 0x000fe200078e00ff */
[----:B------:R-:W-:-:S04]  /*12c0*/  @P0 SHF.R.U32.HI R11, RZ, R3, R13 ;  /* 0x00000003ff0b0219 */ /* 0x000fc8000001160d */
[----:B------:R-:W-:Y:S01]  /*12d0*/  @P0 SHF.R.U32.HI R12, RZ, R3, R6 ;  /* 0x00000003ff0c0219 */ /* 0x000fe20000011606 */
[----:B------:R-:W-:-:S04]  /*12e0*/  IMAD R11, R11, R10, RZ ;  /* 0x0000000a0b0b7224 */ /* 0x000fc800078e02ff */
[----:B------:R-:W-:Y:S01]  /*12f0*/  IMAD R6, R12, R10, RZ ;  /* 0x0000000a0c067224 */ /* 0x000fe200078e02ff */
[----:B------:R-:W-:-:S04]  /*1300*/  ISETP.GE.AND P1, PT, R5, R11, PT ;  /* 0x0000000b0500720c */ /* 0x000fc80003f26270 */
[----:B------:R-:W-:Y:S01]  /*1310*/  ISETP.GE.OR P1, PT, R16, R6, P1 ;  /* 0x000000061000720c */ /* 0x000fe20000f26670 */
[----:B------:R-:W-:-:S05]  /*1320*/  IMAD.HI.U32 R6, R5, R2, RZ ;  /* 0x0000000205067227 */ /* 0x000fca00078e00ff */
[----:B------:R-:W-:-:S04]  /*1330*/  SHF.R.U32.HI R6, RZ, R3, R6 ;  /* 0x00000003ff067219 */ /* 0x000fc80000011606 */
[----:B------:R-:W-:-:S03]  /*1340*/  SEL R6, R5, R6, !P0 ;  /* 0x0000000605067207 */ /* 0x000fc60004000000 */
[----:B------:R-:W-:Y:S01]  /*1350*/  @!P1 IMAD.HI.U32 R7, R16, R2, RZ ;  /* 0x0000000210079227 */ /* 0x000fe200078e00ff */
[----:B------:R-:W-:-:S04]  /*1360*/  IADD3 R2, PT, PT, -R6, RZ, RZ ;  /* 0x000000ff06027210 */ /* 0x000fc80007ffe1ff */
[----:B------:R-:W-:Y:S01]  /*1370*/  @!P1 SHF.R.U32.HI R3, RZ, R3, R7 ;  /* 0x00000003ff039219 */ /* 0x000fe20000011607 */
[----:B------:R-:W-:Y:S01]  /*1380*/  IMAD R2, R10, R2, R5 ;  /* 0x000000020a027224 */ /* 0x000fe200078e0205 */
[----:B------:R-:W-:Y:S02]  /*1390*/  IADD3 R7, PT, PT, -R5, RZ, RZ ;  /* 0x000000ff05077210 */ /* 0x000fe40007ffe1ff */
[----:B------:R-:W-:-:S03]  /*13a0*/  @!P1 SEL R3, R16, R3, !P0 ;  /* 0x0000000310039207 */ /* 0x000fc60004000000 */
[----:B------:R-:W-:Y:S02]  /*13b0*/  IMAD R7, R4, R7, R14 ;  /* 0x0000000704077224 */ /* 0x000fe400078e020e */
[--C-:B------:R-:W-:Y:S02]  /*13c0*/  @!P1 IMAD.IADD R6, R6, 0x1, -R3.reuse ;  /* 0x0000000106069824 */ /* 0x100fe400078e0a03 */
[----:B------:R-:W-:Y:S01]  /*13d0*/  @!P1 IMAD R3, R2, R12, R3 ;  /* 0x0000000c02039224 */ /* 0x000fe200078e0203 */
[----:B------:R-:W-:Y:S01]  /*13e0*/  IADD3 R2, PT, PT, -R16, RZ, RZ ;  /* 0x000000ff10027210 */ /* 0x000fe20007ffe1ff */
[----:B------:R-:W-:Y:S02]  /*13f0*/  @!P1 IMAD R5, R6, R10, R16 ;  /* 0x0000000a06059224 */ /* 0x000fe400078e0210 */
[----:B------:R-:W-:Y:S02]  /*1400*/  @!P1 IMAD.MOV.U32 R16, RZ, RZ, R3 ;  /* 0x000000ffff109224 */ /* 0x000fe400078e0003 */
[----:B------:R-:W-:-:S02]  /*1410*/  IMAD R2, R9, R2, R15 ;  /* 0x0000000209027224 */ /* 0x000fc400078e020f */
[----:B------:R-:W-:Y:S02]  /*1420*/  IMAD R14, R5, R4, R7 ;  /* 0x00000004050e7224 */ /* 0x000fe400078e0207 */
[----:B------:R-:W-:Y:S02]  /*1430*/  IMAD R15, R16, R9, R2 ;  /* 0x00000009100f7224 */ /* 0x000fe400078e0202 */
.L_x_16:
[----:B------:R-:W1:Y:S01]  /*1440*/  LDCU UR4, c[0x0][0xb30] ;  /* 0x00016600ff0477ac */ /* 0x000e620008000800 */
[----:B------:R-:W2:Y:S08]  /*1450*/  S2UR UR37, SR_CgaCtaId ;  /* 0x00000000002579c3 */ /* 0x000eb00000008800 */
[----:B------:R-:W3:Y:S01]  /*1460*/  LDC R40, c[0x0][0xb24] ;  /* 0x0002c900ff287b82 */ /* 0x000ee20000000800 */
[----:B-1----:R-:W-:-:S09]  /*1470*/  UISETP.NE.AND UP1, UPT, UR4, 0x1, UPT ;  /* 0x000000010400788c */ /* 0x002fd2000bf25270 */
[----:B--2---:R-:W-:Y:S05]  /*1480*/  BRA.U UP1, `(.L_x_17) ;  /* 0x0000000101407547 */ /* 0x004fea000b800000 */
[----:B------:R-:W1:Y:S08]  /*1490*/  LDC.64 R4, c[0x0][0xb10] ;  /* 0x0002c400ff047b82 */ /* 0x000e700000000a00 */
[----:B------:R-:W2:Y:S08]  /*14a0*/  LDC.64 R2, c[0x0][0xb18] ;  /* 0x0002c600ff027b82 */ /* 0x000eb00000000a00 */
[----:B------:R-:W4:Y:S08]  /*14b0*/  LDC R6, c[0x0][0xb20] ;  /* 0x0002c800ff067b82 */ /* 0x000f300000000800 */
[----:B------:R-:W3:Y:S01]  /*14c0*/  LDC R7, c[0x0][0xb0c] ;  /* 0x0002c300ff077b82 */ /* 0x000ee20000000800 */
[----:B-1----:R-:W-:-:S05]  /*14d0*/  IMAD.HI.U32 R4, R15, R4, RZ ;  /* 0x000000040f047227 */ /* 0x002fca00078e00ff */
[----:B------:R-:W-:Y:S01]  /*14e0*/  SHF.R.U32.HI R4, RZ, R5, R4 ;  /* 0x00000005ff047219 */ /* 0x000fe20000011604 */
[----:B--2---:R-:W-:Y:S01]  /*14f0*/  IMAD.HI.U32 R3, R14, R3, RZ ;  /* 0x000000030e037227 */ /* 0x004fe200078e00ff */
[----:B------:R-:W-:-:S04]  /*1500*/  ISETP.NE.AND P0, PT, R2, 0x1, PT ;  /* 0x000000010200780c */ /* 0x000fc80003f05270 */
[----:B----4-:R-:W-:-:S04]  /*1510*/  SHF.R.U32.HI R3, RZ, R6, R3 ;  /* 0x00000006ff037219 */ /* 0x010fc80000011603 */
[----:B------:R-:W-:Y:S02]  /*1520*/  SEL R3, R14, R3, !P0 ;  /* 0x000000030e037207 */ /* 0x000fe40004000000 */
[----:B---3--:R-:W-:-:S04]  /*1530*/  ISETP.NE.AND P1, PT, R7, 0x1, PT ;  /* 0x000000010700780c */ /* 0x008fc80003f25270 */
[----:B------:R-:W-:-:S05]  /*1540*/  SEL R4, R15, R4, !P1 ;  /* 0x000000040f047207 */ /* 0x000fca0004800000 */
[----:B------:R-:W-:Y:S02]  /*1550*/  IMAD.IADD R5, R3, 0x1, -R4 ;  /* 0x0000000103057824 */ /* 0x000fe400078e0a04 */
[----:B------:R-:W-:Y:S02]  /*1560*/  IMAD.IADD R3, R4, 0x1, -R3 ;  /* 0x0000000104037824 */ /* 0x000fe400078e0a03 */
[----:B------:R-:W-:Y:S02]  /*1570*/  IMAD R15, R5, R7, R15 ;  /* 0x00000007050f7224 */ /* 0x000fe400078e020f */
[----:B------:R-:W-:-:S07]  /*1580*/  IMAD R14, R3, R2, R14 ;  /* 0x00000002030e7224 */ /* 0x000fce00078e020e */
.L_x_17:
[----:B------:R-:W-:Y:S01]  /*1590*/  BAR.SYNC.DEFER_BLOCKING 0x0 ;  /* 0x0000000000007b1d */ /* 0x000fe20000010000 */
[----:B------:R-:W-:Y:S01]  /*15a0*/  UISETP.NE.AND UP1, UPT, UR8, 0x2, UPT ;  /* 0x000000020800788c */ /* 0x000fe2000bf25270 */
[----:B------:R-:W-:Y:S02]  /*15b0*/  ISETP.NE.OR P5, PT, R0, 0x2, !P5 ;  /* 0x000000020000780c */ /* 0x000fe40006fa5670 */
[----:B------:R-:W-:-:S06]  /*15c0*/  LOP3.LUT R2, R108, 0x1f, RZ, 0xc0, !PT ;  /* 0x0000001f6c027812 */ /* 0x000fcc00078ec0ff */
[----:B------:R-:W-:Y:S05]  /*15d0*/  BRA.U UP1, `(.L_x_18) ;  /* 0x0000001901cc7547 */ /* 0x000fea000b800000 */
[----:B------:R-:W1:Y:S01]  /*15e0*/  LDCU UR13, c[0x0][0x38c] ;  /* 0x00007180ff0d77ac */ /* 0x000e620008000800 */
[----:B------:R-:W2:Y:S01]  /*15f0*/  LDC R8, c[0x0][0x370] ;  /* 0x0000dc00ff087b82 */ /* 0x000ea20000000800 */
[----:B------:R-:W-:Y:S01]  /*1600*/  PLOP3.LUT P1, PT, PT, PT, UP2, 0x80, 0x8 ;  /* 0x000000000008781c */ /* 0x000fe20003f2f028 */
[----:B------:R-:W-:Y:S01]  /*1610*/  IMAD.MOV.U32 R17, RZ, RZ, 0x1 ;  /* 0x00000001ff117424 */ /* 0x000fe200078e00ff */
[----:B------:R-:W-:Y:S01]  /*1620*/  ISETP.EQ.OR P4, PT, R2, RZ, P5 ;  /* 0x000000ff0200720c */ /* 0x000fe20002f82670 */
[----:B------:R-:W-:Y:S01]  /*1630*/  IMAD.MOV.U32 R16, RZ, RZ, RZ ;  /* 0x000000ffff107224 */ /* 0x000fe200078e00ff */
[----:B------:R-:W-:Y:S02]  /*1640*/  PLOP3.LUT P1, PT, P1, PT, PT, 0x8, 0x80 ;  /* 0x000000000080781c */ /* 0x000fe40000f2e170 */
[----:B------:R-:W-:Y:S01]  /*1650*/  CS2R R12, SRZ ;  /* 0x00000000000c7805 */ /* 0x000fe2000001ff00 */
[----:B------:R-:W-:Y:S01]  /*1660*/  IMAD.MOV.U32 R11, RZ, RZ, 0x1 ;  /* 0x00000001ff0b7424 */ /* 0x000fe200078e00ff */
[----:B------:R-:W4:Y:S01]  /*1670*/  LDC R0, c[0x0][0x374] ;  /* 0x0000dd00ff007b82 */ /* 0x000f220000000800 */
[----:B------:R-:W2:Y:S01]  /*1680*/  LDCU.64 UR22, c[0x0][0x348] ;  /* 0x00006900ff1677ac */ /* 0x000ea20008000a00 */
[----:B------:R-:W-:Y:S01]  /*1690*/  UMOV UR6, URZ ;  /* 0x000000ff00067c82 */ /* 0x000fe20008000000 */
[----:B-1----:R-:W-:-:S04]  /*16a0*/  UIADD3 UR5, UPT, UPT, UR13, 0x1f, URZ ;  /* 0x0000001f0d057890 */ /* 0x002fc8000fffe0ff */
[----:B------:R-:W-:-:S04]  /*16b0*/  USHF.R.S32.HI UR4, URZ, 0x1f, UR5 ;  /* 0x0000001fff047899 */ /* 0x000fc80008011405 */
[----:B------:R-:W-:-:S04]  /*16c0*/  ULEA.HI UR4, UR4, UR5, URZ, 0x5 ;  /* 0x0000000504047291 */ /* 0x000fc8000f8f28ff */
[----:B------:R-:W-:Y:S02]  /*16d0*/  USHF.R.S32.HI UR15, URZ, 0x5, UR4 ;  /* 0x00000005ff0f7899 */ /* 0x000fe40008011404 */
[----:B------:R-:W-:Y:S02]  /*16e0*/  UIADD3 UR4, UPT, UPT, UR13, -0x1, URZ ;  /* 0xffffffff0d047890 */ /* 0x000fe4000fffe0ff */
[----:B------:R-:W-:Y:S02]  /*16f0*/  UISETP.LT.U32.AND UP0, UPT, UR15, 0x14, UPT ;  /* 0x000000140f00788c */ /* 0x000fe4000bf01070 */
[----:B------:R-:W-:Y:S02]  /*1700*/  UISETP.GE.U32.AND UP1, UPT, UR4, -0x3f, UPT ;  /* 0xffffffc10400788c */ /* 0x000fe4000bf26070 */
[----:B------:R-:W-:Y:S02]  /*1710*/  USEL UR14, UR15, 0x14, UP0 ;  /* 0x000000140f0e7887 */ /* 0x000fe40008000000 */
[----:B------:R-:W-:-:S02]  /*1720*/  UIADD3 UR13, UPT, UPT, UR13, 0x3e, URZ ;  /* 0x0000003e0d0d7890 */ /* 0x000fc4000fffe0ff */
[----:B------:R-:W-:Y:S02]  /*1730*/  UIADD3 UR5, UPT, UPT, UR14, -0x1, URZ ;  /* 0xffffffff0e057890 */ /* 0x000fe4000fffe0ff */
[----:B------:R-:W-:-:S03]  /*1740*/  UIADD3 UR7, UPT, UPT, UR15, -UR14, URZ ;  /* 0x8000000e0f077290 */ /* 0x000fc6000fffe0ff */
[----:B------:R-:W-:-:S04]  /*1750*/  @UP1 UIADD3 UR5, UPT, UPT, UR14, URZ, URZ ;  /* 0x000000ff0e051290 */ /* 0x000fc8000fffe0ff */
[----:B--2---:R-:W-:-:S12]  /*1760*/  UIADD3 UR5, UPT, UPT, UR5, 0x1, URZ ;  /* 0x0000000105057890 */ /* 0x004fd8000fffe0ff */
.L_x_36:
[----:B------:R-:W-:Y:S01]  /*1770*/  UISETP.NE.AND UP0, UPT, UR37, URZ, UPT ;  /* 0x000000ff2500728c */ /* 0x000fe2000bf05270 */
[----:B------:R-:W1:Y:S08]  /*1780*/  S2UR UR37, SR_CgaCtaId ;  /* 0x00000000002579c3 */ /* 0x000e700000008800 */
[----:B------:R-:W-:Y:S05]  /*1790*/  BRA.U UP0, `(.L_x_19) ;  /* 0x0000000100347547 */ /* 0x000fea000b800000 */
[----:B------:R-:W2:Y:S01]  /*17a0*/  S2R R2, SR_CgaCtaId ;  /* 0x0000000000027919 */ /* 0x000ea20000008800 */
[----:B------:R-:W-:-:S04]  /*17b0*/  MOV R3, 0x400 ;  /* 0x0000040000037802 */ /* 0x000fc80000000f00 */
[----:B--2---:R-:W-:Y:S02]  /*17c0*/  LEA R2, R2, R3, 0x18 ;  /* 0x0000000302027211 */ /* 0x004fe400078ec0ff */
[----:B------:R-:W-:-:S03]  /*17d0*/  SHF.L.U32 R3, R11, 0x1f, RZ ;  /* 0x0000001f0b037819 */ /* 0x000fc600000006ff */
[----:B------:R-:W-:-:S04]  /*17e0*/  IMAD R2, R12, 0x8, R2 ;  /* 0x000000080c027824 */ /* 0x000fc800078e0202 */
[----:B------:R-:W2:Y:S02]  /*17f0*/  SYNCS.PHASECHK.TRANS64.TRYWAIT P0, [R2+URZ+0x200], R3 ;  /* 0x00020003020075a7 */ /* 0x000ea400080011ff */
[----:B--2---:R-:W-:Y:S05]  /*1800*/  @!P0 BRA `(.L_x_20) ;  /* 0x0000008000a08947 */ /* 0x004fea0003800000 */
.L_x_142:
[----:B------:R-:W-:Y:S01]  /*1810*/  VIADD R12, R12, 0x1 ;  /* 0x000000010c0c7836 */ /* 0x000fe20000000000 */
[----:B------:R2:W-:Y:S04]  /*1820*/  SYNCS.ARRIVE.TRANS64.A1T0 RZ, [R2+URZ+0x1f0], RZ ;  /* 0x0001f0ff02ff79a7 */ /* 0x0005e800081000ff */
[----:B------:R-:W-:-:S04]  /*1830*/  ISETP.NE.AND P0, PT, R12, 0x2, PT ;  /* 0x000000020c00780c */ /* 0x000fc80003f05270 */
[----:B------:R-:W-:Y:S02]  /*1840*/  SEL R12, R12, RZ, P0 ;  /* 0x000000ff0c0c7207 */ /* 0x000fe40000000000 */
[----:B--2---:R-:W-:-:S04]  /*1850*/  SEL R2, RZ, 0x1, P0 ;  /* 0x00000001ff027807 */ /* 0x004fc80000000000 */
[----:B------:R-:W-:-:S07]  /*1860*/  LOP3.LUT R11, R11, R2, RZ, 0x3c, !PT ;  /* 0x000000020b0b7212 */ /* 0x000fce00078e3cff */
.L_x_19:
[----:B------:R-:W-:Y:S01]  /*1870*/  UMOV UR4, 0x400 ;  /* 0x0000040000047882 */ /* 0x000fe20000000000 */
[----:B------:R-:W-:Y:S01]  /*1880*/  SHF.L.U32 R2, R17, 0x1f, RZ ;  /* 0x0000001f11027819 */ /* 0x000fe200000006ff */
[----:B-1----:R-:W-:Y:S01]  /*1890*/  ULEA UR4, UR37, UR4, 0x18 ;  /* 0x0000000425047291 */ /* 0x002fe2000f8ec0ff */
[----:B------:R-:W-:Y:S01]  /*18a0*/  R2UR UR35, R15 ;  /* 0x000000000f2372ca */ /* 0x000fe200000e0000 */
[----:B------:R-:W-:Y:S01]  /*18b0*/  UISETP.GE.U32.AND UP0, UPT, UR13, 0x3f, UPT ;  /* 0x0000003f0d00788c */ /* 0x000fe2000bf06070 */
[----:B------:R-:W-:Y:S01]  /*18c0*/  R2UR UR18, R14 ;  /* 0x000000000e1272ca */ /* 0x000fe200000e0000 */
[----:B------:R-:W-:Y:S01]  /*18d0*/  ULEA UR8, UR6, UR4, 0x3 ;  /* 0x0000000406087291 */ /* 0x000fe2000f8e18ff */
[----:B------:R-:W-:-:S08]  /*18e0*/  UMOV UR21, URZ ;  /* 0x000000ff00157c82 */ /* 0x000fd00008000000 */
[----:B------:R1:W2:Y:S01]  /*18f0*/  SYNCS.PHASECHK.TRANS64.TRYWAIT P0, [UR8+0xa0], R2 ;  /* 0x0000a002ff0075a7 */ /* 0x0002a20008001108 */
[----:B------:R-:W-:Y:S02]  /*1900*/  USHF.L.U32 UR35, UR35, 0x6, URZ ;  /* 0x0000000623237899 */ /* 0x000fe400080006ff */
[----:B------:R-:W-:Y:S01]  /*1910*/  USHF.L.U32 UR18, UR18, 0x8, URZ ;  /* 0x0000000812127899 */ /* 0x000fe200080006ff */
[----:B------:R-:W-:Y:S11]  /*1920*/  BRA.U !UP0, `(.L_x_21) ;  /* 0x0000000108c07547 */ /* 0x000ff6000b800000 */
[----:B------:R-:W-:Y:S01]  /*1930*/  UIADD3 UR10, UPT, UPT, UR18, 0x80, URZ ;  /* 0x00000080120a7890 */ /* 0x000fe2000fffe0ff */
[----:B------:R-:W-:Y:S01]  /*1940*/  UMOV UR24, URZ ;  /* 0x000000ff00187c82 */ /* 0x000fe20008000000 */
[----:B------:R-:W-:-:S10]  /*1950*/  UMOV UR25, UR6 ;  /* 0x0000000600197c82 */ /* 0x000fd40008000000 */
.L_x_26:
[----:B-1----:R-:W-:Y:S01]  /*1960*/  ULEA UR33, UR25, UR4, 0x3 ;  /* 0x0000000419217291 */ /* 0x002fe2000f8e18ff */
[----:B--2---:R-:W-:Y:S01]  /*1970*/  @!P5 MOV R3, 0x2800 ;  /* 0x000028000003d802 */ /* 0x004fe20000000f00 */
[----:B--2---:R-:W-:Y:S10]  /*1980*/  @P0 BRA `(.L_x_22) ;  /* 0x00000000000c0947 */ /* 0x004ff40003800000 */
[----:B------:R-:W-:-:S04]  /*1990*/  SHF.L.U32 R4, R17, 0x1f, RZ ;  /* 0x0000001f11047819 */ /* 0x000fc800000006ff */
[----:B------:R-:W2:Y:S02]  /*19a0*/  SYNCS.PHASECHK.TRANS64.TRYWAIT P0, [UR33+0xa0], R4 ;  /* 0x0000a004ff0075a7 */ /* 0x000ea40008001121 */
[----:B--2---:R-:W-:Y:S05]  /*19b0*/  @!P0 BRA `(.L_x_23) ;  /* 0x0000008000488947 */ /* 0x004fea0003800000 */
.L_x_22:
[----:B------:R2:W-:Y:S01]  /*19c0*/  @!P5 SYNCS.ARRIVE.TRANS64 RZ, [UR33], R3 ;  /* 0x00000003ffffd9a7 */ /* 0x0005e20008000021 */
[----:B------:R-:W-:Y:S04]  /*19d0*/  BSSY.RECONVERGENT B0, `(.L_x_24) ;  /* 0x0000003000007945 */ /* 0x000fe80003800200 */
[----:B------:R-:W-:Y:S05]  /*19e0*/  @P4 BRA `(.L_x_25) ;  /* 0x0000000000044947 */ /* 0x000fea0003800000 */
[----:B------:R-:W-:Y:S05]  /*19f0*/  BPT.TRAP 0x1 ;  /* 0x000000040000795c */ /* 0x000fea0000300000 */
.L_x_25:
[----:B------:R-:W-:Y:S05]  /*1a00*/  BSYNC.RECONVERGENT B0 ;  /* 0x0000000000007941 */ /* 0x000fea0003800200 */
.L_x_24:
[----:B------:R-:W-:Y:S02]  /*1a10*/  UIADD3 UR6, UPT, UPT, UR25, 0x1, URZ ;  /* 0x0000000119067890 */ /* 0x000fe4000fffe0ff */
[----:B------:R-:W-:Y:S02]  /*1a20*/  ULEA UR32, UR25, UR4, 0xb ;  /* 0x0000000419207291 */ /* 0x000fe4000f8e58ff */
[----:B------:R-:W-:Y:S02]  /*1a30*/  UISETP.NE.AND UP0, UPT, UR6, 0x14, UPT ;  /* 0x000000140600788c */ /* 0x000fe4000bf05270 */
[----:B------:R-:W-:Y:S02]  /*1a40*/  UIADD3 UR30, UP1, UPT, UR22, 0x80, URZ ;  /* 0x00000080161e7890 */ /* 0x000fe4000ff3e0ff */
[----:B------:R-:W-:Y:S02]  /*1a50*/  USEL UR9, URZ, 0x1, UP0 ;  /* 0x00000001ff097887 */ /* 0x000fe40008000000 */
[----:B------:R-:W-:-:S02]  /*1a60*/  USEL UR6, UR6, URZ, UP0 ;  /* 0x000000ff06067287 */ /* 0x000fc40008000000 */
[----:B------:R-:W-:Y:S02]  /*1a70*/  UIADD3 UR28, UP0, UPT, UR22, 0x180, URZ ;  /* 0x00000180161c7890 */ /* 0x000fe4000ff1e0ff */
[----:B------:R-:W-:Y:S01]  /*1a80*/  ULEA UR8, UR6, UR4, 0x3 ;  /* 0x0000000406087291 */ /* 0x000fe2000f8e18ff */
[----:B------:R-:W-:Y:S01]  /*1a90*/  LOP3.LUT R17, R17, UR9, RZ, 0x3c, !PT ;  /* 0x0000000911117c12 */ /* 0x000fe2000f8e3cff */
[----:B------:R-:W-:Y:S02]  /*1aa0*/  USHF.L.U32 UR34, UR24, 0x5, URZ ;  /* 0x0000000518227899 */ /* 0x000fe400080006ff */
[----:B------:R-:W-:Y:S01]  /*1ab0*/  UIADD3.X UR31, UPT, UPT, URZ, UR23, URZ, UP1, !UPT ;  /* 0x00000017ff1f7290 */ /* 0x000fe20008ffe4ff */
[----:B-1----:R-:W-:Y:S01]  /*1ac0*/  SHF.L.U32 R2, R17, 0x1f, RZ ;  /* 0x0000001f11027819 */ /* 0x002fe200000006ff */
[----:B------:R-:W-:Y:S02]  /*1ad0*/  UIADD3 UR32, UPT, UPT, UR32, 0x6600, URZ ;  /* 0x0000660020207890 */ /* 0x000fe4000fffe0ff */
[----:B------:R-:W-:Y:S01]  /*1ae0*/  UIADD3.X UR29, UPT, UPT, URZ, UR23, URZ, UP0, !UPT ;  /* 0x00000017ff1d7290 */ /* 0x000fe200087fe4ff */
[----:B------:R1:W1:Y:S01]  /*1af0*/  SYNCS.PHASECHK.TRANS64.TRYWAIT P0, [UR8+0xa0], R2 ;  /* 0x0000a002ff0075a7 */ /* 0x0002620008001108 */
[----:B------:R-:W-:Y:S01]  /*1b00*/  ULEA UR8, UR25, UR4, 0xd ;  /* 0x0000000419087291 */ /* 0x000fe2000f8e68ff */
[----:B------:R-:W-:Y:S01]  /*1b10*/  UMOV UR26, 0x0 ;  /* 0x00000000001a7882 */ /* 0x000fe20000000000 */
[----:B------:R-:W-:-:S02]  /*1b20*/  UMOV UR27, 0x10000000 ;  /* 0x10000000001b7882 */ /* 0x000fc40000000000 */
[----:B------:R-:W-:Y:S01]  /*1b30*/  UIADD3 UR16, UPT, UPT, UR8, 0x10600, URZ ;  /* 0x0001060008107890 */ /* 0x000fe2000fffe0ff */
[----:B------:R1:W-:Y:S01]  /*1b40*/  UTMALDG.3D [UR32], [UR30], desc[UR26] ;  /* 0x00001a201e0075b4 */ /* 0x0003e20008011000 */
[----:B------:R-:W-:Y:S01]  /*1b50*/  UIADD3 UR8, UPT, UPT, UR8, 0x11600, URZ ;  /* 0x0001160008087890 */ /* 0x000fe2000fffe0ff */
[----:B------:R-:W-:Y:S01]  /*1b60*/  UMOV UR17, UR33 ;  /* 0x0000002100117c82 */ /* 0x000fe20008000000 */
[----:B------:R-:W-:Y:S01]  /*1b70*/  UMOV UR20, UR36 ;  /* 0x0000002400147c82 */ /* 0x000fe20008000000 */
[----:B------:R-:W-:Y:S01]  /*1b80*/  UMOV UR19, UR34 ;  /* 0x0000002200137c82 */ /* 0x000fe20008000000 */
[----:B------:R-:W-:Y:S01]  /*1b90*/  UMOV UR12, UR36 ;  /* 0x00000024000c7c82 */ /* 0x000fe20008000000 */
[----:B------:R-:W-:Y:S01]  /*1ba0*/  UMOV UR9, UR33 ;  /* 0x0000002100097c82 */ /* 0x000fe20008000000 */
[----:B------:R-:W-:Y:S01]  /*1bb0*/  UMOV UR11, UR34 ;  /* 0x00000022000b7c82 */ /* 0x000fe20008000000 */
[----:B------:R1:W-:Y:S01]  /*1bc0*/  UTMALDG.3D [UR16], [UR28], desc[UR26] ;  /* 0x00001a101c0075b4 */ /* 0x0003e20008011000 */
[----:B------:R-:W-:Y:S01]  /*1bd0*/  UIADD3 UR24, UPT, UPT, UR24, 0x1, URZ ;  /* 0x0000000118187890 */ /* 0x000fe2000fffe0ff */
[----:B------:R-:W-:Y:S01]  /*1be0*/  UMOV UR21, UR5 ;  /* 0x0000000500157c82 */ /* 0x000fe20008000000 */
[----:B------:R-:W-:-:S02]  /*1bf0*/  UMOV UR25, UR6 ;  /* 0x0000000600197c82 */ /* 0x000fc40008000000 */
[----:B------:R-:W-:Y:S01]  /*1c00*/  UISETP.NE.AND UP0, UPT, UR24, UR5, UPT ;  /* 0x000000051800728c */ /* 0x000fe2000bf05270 */
[----:B------:R1:W-:Y:S08]  /*1c10*/  UTMALDG.3D [UR8], [UR28], desc[UR26] ;  /* 0x00001a081c0075b4 */ /* 0x0003f00008011000 */
[----:B------:R-:W-:Y:S05]  /*1c20*/  BRA.U UP0, `(.L_x_26) ;  /* 0xfffffffd004c7547 */ /* 0x000fea000b83ffff */
.L_x_21:
[----:B-1----:R-:W-:Y:S01]  /*1c30*/  ULEA UR8, UR6, UR4, 0x3 ;  /* 0x0000000406087291 */ /* 0x002fe2000f8e18ff */
[----:B------:R-:W-:Y:S01]  /*1c40*/  SHF.L.U32 R2, R17, 0x1f, RZ ;  /* 0x0000001f11027819 */ /* 0x000fe200000006ff */
[----:B------:R-:W-:Y:S01]  /*1c50*/  @!P1 SYNCS.ARRIVE.TRANS64.A1T0 RZ, [UR4+0x188], RZ ;  /* 0x000188ffffff99a7 */ /* 0x000fe20008100004 */
[----:B------:R-:W-:-:S06]  /*1c60*/  UISETP.GT.AND UP0, UPT, UR15, UR14, UPT ;  /* 0x0000000e0f00728c */ /* 0x000fcc000bf04270 */
[----:B--2---:R1:W2:Y:S03]  /*1c70*/  SYNCS.PHASECHK.TRANS64.TRYWAIT P0, [UR8+0xa0], R2 ;  /* 0x0000a002ff0075a7 */ /* 0x0042a60008001108 */
[----:B------:R-:W-:Y:S05]  /*1c80*/  BRA.U !UP0, `(.L_x_27) ;  /* 0x0000000108c47547 */ /* 0x000fea000b800000 */
[----:B------:R-:W-:Y:S02]  /*1c90*/  UIADD3 UR29, UPT, UPT, UR7, UR21, URZ ;  /* 0x00000015071d7290 */ /* 0x000fe4000fffe0ff */
[----:B------:R-:W-:Y:S01]  /*1ca0*/  UIADD3 UR10, UPT, UPT, UR18, 0x80, URZ ;  /* 0x00000080120a7890 */ /* 0x000fe2000fffe0ff */
[----:B------:R-:W-:-:S11]  /*1cb0*/  UMOV UR34, UR6 ;  /* 0x0000000600227c82 */ /* 0x000fd60008000000 */
.L_x_32:
[----:B-1----:R-:W-:Y:S01]  /*1cc0*/  ULEA UR25, UR34, UR4, 0x3 ;  /* 0x0000000422197291 */ /* 0x002fe2000f8e18ff */
[----:B--2---:R-:W-:Y:S01]  /*1cd0*/  @!P5 MOV R3, 0x2800 ;  /* 0x000028000003d802 */ /* 0x004fe20000000f00 */
[----:B--2---:R-:W-:Y:S10]  /*1ce0*/  @P0 BRA `(.L_x_28) ;  /* 0x00000000000c0947 */ /* 0x004ff40003800000 */
[----:B------:R-:W-:-:S04]  /*1cf0*/  SHF.L.U32 R4, R17, 0x1f, RZ ;  /* 0x0000001f11047819 */ /* 0x000fc800000006ff */
[----:B------:R-:W2:Y:S02]  /*1d00*/  SYNCS.PHASECHK.TRANS64.TRYWAIT P0, [UR25+0xa0], R4 ;  /* 0x0000a004ff0075a7 */ /* 0x000ea40008001119 */
[----:B--2---:R-:W-:Y:S05]  /*1d10*/  @!P0 BRA `(.L_x_29) ;  /* 0x0000007c00888947 */ /* 0x004fea0003800000 */
.L_x_28:
[----:B------:R2:W-:Y:S01]  /*1d20*/  @!P5 SYNCS.ARRIVE.TRANS64 RZ, [UR25], R3 ;  /* 0x00000003ffffd9a7 */ /* 0x0005e20008000019 */
[----:B------:R-:W-:Y:S04]  /*1d30*/  BSSY.RECONVERGENT B0, `(.L_x_30) ;  /* 0x0000003000007945 */ /* 0x000fe80003800200 */
[----:B------:R-:W-:Y:S05]  /*1d40*/  @P4 BRA `(.L_x_31) ;  /* 0x0000000000044947 */ /* 0x000fea0003800000 */
[----:B------:R-:W-:Y:S05]  /*1d50*/  BPT.TRAP 0x1 ;  /* 0x000000040000795c */ /* 0x000fea0000300000 */
.L_x_31:
[----:B------:R-:W-:Y:S05]  /*1d60*/  BSYNC.RECONVERGENT B0 ;  /* 0x0000000000007941 */ /* 0x000fea0003800200 */
.L_x_30:
        /* <DEDUP_REMOVED lines=10> */
[----:B------:R-:W-:Y:S01]  /*1e10*/  UIADD3 UR24, UPT, UPT, UR24, 0x6600, URZ ;  /* 0x0000660018187890 */ /* 0x000fe2000fffe0ff */
[----:B-1----:R-:W-:Y:S01]  /*1e20*/  SHF.L.U32 R2, R17, 0x1f, RZ ;  /* 0x0000001f11027819 */ /* 0x002fe200000006ff */
[----:B------:R-:W-:Y:S02]  /*1e30*/  UIADD3.X UR39, UPT, UPT, URZ, UR23, URZ, UP1, !UPT ;  /* 0x00000017ff277290 */ /* 0x000fe40008ffe4ff */
[----:B------:R-:W-:Y:S01]  /*1e40*/  UIADD3.X UR33, UPT, UPT, URZ, UR23, URZ, UP0, !UPT ;  /* 0x00000017ff217290 */ /* 0x000fe200087fe4ff */
[----:B------:R1:W1:Y:S01]  /*1e50*/  SYNCS.PHASECHK.TRANS64.TRYWAIT P0, [UR8+0xa0], R2 ;  /* 0x0000a002ff0075a7 */ /* 0x0002620008001108 */
[----:B------:R-:W-:Y:S01]  /*1e60*/  ULEA UR8, UR34, UR4, 0xd ;  /* 0x0000000422087291 */ /* 0x000fe2000f8e68ff */
[----:B------:R-:W-:Y:S01]  /*1e70*/  UMOV UR30, 0x0 ;  /* 0x00000000001e7882 */ /* 0x000fe20000000000 */
[----:B------:R-:W-:-:S02]  /*1e80*/  UMOV UR31, 0x10000000 ;  /* 0x10000000001f7882 */ /* 0x000fc40000000000 */
[----:B------:R-:W-:Y:S02]  /*1e90*/  UIADD3 UR16, UPT, UPT, UR8, 0x10600, URZ ;  /* 0x0001060008107890 */ /* 0x000fe4000fffe0ff */
[----:B------:R-:W-:Y:S01]  /*1ea0*/  UIADD3 UR8, UPT, UPT, UR8, 0x11600, URZ ;  /* 0x0001160008087890 */ /* 0x000fe2000fffe0ff */
[----:B------:R-:W-:Y:S01]  /*1eb0*/  UMOV UR27, UR35 ;  /* 0x00000023001b7c82 */ /* 0x000fe20008000000 */
[----:B------:R-:W-:Y:S01]  /*1ec0*/  UMOV UR28, UR36 ;  /* 0x00000024001c7c82 */ /* 0x000fe20008000000 */
[----:B------:R-:W-:Y:S01]  /*1ed0*/  UMOV UR17, UR25 ;  /* 0x0000001900117c82 */ /* 0x000fe20008000000 */
[----:B------:R-:W-:Y:S01]  /*1ee0*/  UMOV UR20, UR36 ;  /* 0x0000002400147c82 */ /* 0x000fe20008000000 */
[----:B------:R-:W-:Y:S01]  /*1ef0*/  UMOV UR19, UR26 ;  /* 0x0000001a00137c82 */ /* 0x000fe20008000000 */
[----:B------:R-:W-:Y:S01]  /*1f00*/  UMOV UR12, UR36 ;  /* 0x00000024000c7c82 */ /* 0x000fe20008000000 */
[----:B------:R-:W-:Y:S01]  /*1f10*/  UMOV UR9, UR25 ;  /* 0x0000001900097c82 */ /* 0x000fe20008000000 */
[----:B------:R1:W-:Y:S01]  /*1f20*/  UTMALDG.3D [UR24], [UR38], desc[UR30] ;  /* 0x00001e18260075b4 */ /* 0x0003e20008011000 */
[----:B------:R-:W-:Y:S01]  /*1f30*/  UMOV UR11, UR26 ;  /* 0x0000001a000b7c82 */ /* 0x000fe20008000000 */
[----:B------:R-:W-:Y:S01]  /*1f40*/  UIADD3 UR21, UPT, UPT, UR21, 0x1, URZ ;  /* 0x0000000115157890 */ /* 0x000fe2000fffe0ff */
[----:B------:R-:W-:-:S03]  /*1f50*/  UMOV UR34, UR6 ;  /* 0x0000000600227c82 */ /* 0x000fc60008000000 */
[----:B------:R-:W-:Y:S01]  /*1f60*/  UISETP.NE.AND UP0, UPT, UR21, UR29, UPT ;  /* 0x0000001d1500728c */ /* 0x000fe2000bf05270 */
[----:B------:R1:W-:Y:S01]  /*1f70*/  UTMALDG.3D [UR16], [UR32], desc[UR30] ;  /* 0x00001e10200075b4 */ /* 0x0003e20008011000 */
[----:B------:R1:W-:Y:S07]  /*1f80*/  UTMALDG.3D [UR8], [UR32], desc[UR30] ;  /* 0x00001e08200075b4 */ /* 0x0003ee0008011000 */
[----:B------:R-:W-:Y:S05]  /*1f90*/  BRA.U UP0, `(.L_x_32) ;  /* 0xfffffffd00487547 */ /* 0x000fea000b83ffff */
.L_x_27:
[C---:B-1----:R-:W-:Y:S01]  /*1fa0*/  LEA R2, R16.reuse, UR4, 0x3 ;  /* 0x0000000410027c11 */ /* 0x042fe2000f8e18ff */
[----:B------:R-:W-:Y:S01]  /*1fb0*/  NOP ;  /* 0x0000000000007918 */ /* 0x000fe20000000000 */
[----:B--2---:R-:W-:Y:S02]  /*1fc0*/  SHF.L.U32 R3, R13, 0x1f, RZ ;  /* 0x0000001f0d037819 */ /* 0x004fe400000006ff */
[----:B------:R-:W-:Y:S02]  /*1fd0*/  LEA R4, R16, UR4, 0x4 ;  /* 0x0000000410047c11 */ /* 0x000fe4000f8e20ff */
[----:B------:R-:W1:Y:S02]  /*1fe0*/  SYNCS.PHASECHK.TRANS64.TRYWAIT P0, [R2+URZ+0x190], R3 ;  /* 0x00019003020075a7 */ /* 0x000e6400080011ff */
[----:B-1----:R-:W-:Y:S05]  /*1ff0*/  @!P0 BRA `(.L_x_33) ;  /* 0x0000007800e88947 */ /* 0x002fea0003800000 */
.L_x_145:
[----:B------:R-:W2:Y:S01]  /*2000*/  LDS.128 R4, [R4+0x220] ;  /* 0x0002200004047984 */ /* 0x000ea20000000c00 */
[----:B---3--:R-:W-:Y:S01]  /*2010*/  ISETP.GE.AND P0, PT, R40, 0x1, PT ;  /* 0x000000012800780c */ /* 0x008fe20003f06270 */
[----:B-1----:R-:W-:Y:S01]  /*2020*/  VIADD R2, R2, 0x1a0 ;  /* 0x000001a002027836 */ /* 0x002fe20000000000 */
[----:B------:R-:W-:Y:S01]  /*2030*/  @!PT LDS RZ, [RZ] ;  /* 0x00000000fffff984 */ /* 0x000fe20000000800 */
[----:B------:R-:W-:Y:S01]  /*2040*/  @!PT LDS RZ, [RZ] ;  /* 0x00000000fffff984 */ /* 0x000fe20000000800 */
[----:B------:R-:W-:Y:S01]  /*2050*/  @!PT LDS RZ, [RZ] ;  /* 0x00000000fffff984 */ /* 0x000fe20000000800 */
[----:B------:R-:W-:Y:S01]  /*2060*/  @!PT LDS RZ, [RZ] ;  /* 0x00000000fffff984 */ /* 0x000fe20000000800 */
[----:B------:R1:W-:Y:S06]  /*2070*/  MEMBAR.ALL.CTA ;  /* 0x0000000000007992 */ /* 0x0003ec0000008000 */
[----:B-1----:R-:W1:Y:S01]  /*2080*/  FENCE.VIEW.ASYNC.S ;  /* 0x00000000000073c6 */ /* 0x002e620000000000 */
[----:B------:R-:W-:-:S04]  /*2090*/  PRMT R2, RZ, 0x654, R2 ;  /* 0x00000654ff027816 */ /* 0x000fc80000000002 */
[----:B-1----:R1:W-:Y:S01]  /*20a0*/  SYNCS.ARRIVE.TRANS64.RED.A1T0 RZ, [R2+URZ], RZ ;  /* 0x000000ff02ff79a7 */ /* 0x0023e200081004ff */
[----:B--2---:R-:W-:-:S13]  /*20b0*/  LOP3.LUT P2, RZ, R6, 0x1, RZ, 0xc0, !PT ;  /* 0x0000000106ff7812 */ /* 0x004fda000784c0ff */
[----:B------:R-:W-:Y:S01]  /*20c0*/  @P2 SHF.R.U32.HI R3, RZ, 0x10, R5 ;  /* 0x00000010ff032819 */ /* 0x000fe20000011605 */
[----:B------:R-:W-:Y:S01]  /*20d0*/  VOTEU.ANY UP0, P2 ;  /* 0x0000000000ff7886 */ /* 0x000fe20001000100 */
[----:B------:R-:W-:Y:S02]  /*20e0*/  @P2 MOV R10, R4 ;  /* 0x00000004000a2202 */ /* 0x000fe40000000f00 */
[----:B------:R-:W-:Y:S02]  /*20f0*/  @P2 R2UR.BROADCAST UR8, R3 ;  /* 0x00000000030822ca */ /* 0x000fe400008e0000 */
[----:B------:R-:W-:-:S11]  /*2100*/  @P2 LOP3.LUT R9, R5, 0xffff, RZ, 0xc0, !PT ;  /* 0x0000ffff05092812 */ /* 0x000fd600078ec0ff */
[----:B------:R-:W-:Y:S01]  /*2110*/  @UP0 UMOV UR36, UR8 ;  /* 0x0000000800240c82 */ /* 0x000fe20008000000 */
[----:B-1----:R-:W-:Y:S05]  /*2120*/  @!P0 BRA `(.L_x_34) ;  /* 0x0000000000b88947 */ /* 0x002fea0003800000 */
[----:B------:R-:W4:Y:S01]  /*2130*/  LDC.64 R4, c[0x0][0xb18] ;  /* 0x0002c600ff047b82 */ /* 0x000f220000000a00 */
[----:B------:R-:W-:-:S07]  /*2140*/  ISETP.NE.AND P3, PT, R40, 0x1, PT ;  /* 0x000000012800780c */ /* 0x000fce0003f65270 */
[----:B------:R-:W1:Y:S08]  /*2150*/  LDC.64 R6, c[0x0][0xb10] ;  /* 0x0002c400ff067b82 */ /* 0x000e700000000a00 */
[----:B------:R-:W2:Y:S08]  /*2160*/  LDC R14, c[0x0][0xb20] ;  /* 0x0002c800ff0e7b82 */ /* 0x000eb00000000800 */
[----:B------:R-:W3:Y:S01]  /*2170*/  LDC R15, c[0x0][0xb0c] ;  /* 0x0002c300ff0f7b82 */ /* 0x000ee20000000800 */
[----:B----4-:R-:W-:Y:S01]  /*2180*/  IMAD.HI.U32 R19, R0, R5, RZ ;  /* 0x0000000500137227 */ /* 0x010fe200078e00ff */
[----:B------:R-:W-:-:S03]  /*2190*/  ISETP.NE.AND P0, PT, R4, 0x1, PT ;  /* 0x000000010400780c */ /* 0x000fc60003f05270 */
[----:B------:R-:W-:-:S03]  /*21a0*/  IMAD.HI.U32 R5, R9, R5, RZ ;  /* 0x0000000509057227 */ /* 0x000fc600078e00ff */
[----:B------:R-:W4:Y:S01]  /*21b0*/  LDC.64 R2, c[0x0][0xb28] ;  /* 0x0002ca00ff027b82 */ /* 0x000f220000000a00 */
[----:B-1----:R-:W-:-:S04]  /*21c0*/  IMAD.HI.U32 R20, R8, R6, RZ ;  /* 0x0000000608147227 */ /* 0x002fc800078e00ff */
[----:B------:R-:W-:Y:S01]  /*21d0*/  IMAD.HI.U32 R21, R10, R6, RZ ;  /* 0x000000060a157227 */ /* 0x000fe200078e00ff */
[----:B------:R-:W-:Y:S02]  /*21e0*/  SHF.R.U32.HI R20, RZ, R7, R20 ;  /* 0x00000007ff147219 */ /* 0x000fe40000011614 */
[-C--:B--2---:R-:W-:Y:S02]  /*21f0*/  SHF.R.U32.HI R19, RZ, R14.reuse, R19 ;  /* 0x0000000eff137219 */ /* 0x084fe40000011613 */
[----:B------:R-:W-:Y:S02]  /*2200*/  SHF.R.U32.HI R5, RZ, R14, R5 ;  /* 0x0000000eff057219 */ /* 0x000fe40000011605 */
[----:B------:R-:W-:Y:S02]  /*2210*/  SEL R19, R0, R19, !P0 ;  /* 0x0000001300137207 */ /* 0x000fe40004000000 */
[----:B------:R-:W-:Y:S02]  /*2220*/  SHF.R.U32.HI R21, RZ, R7, R21 ;  /* 0x00000007ff157219 */ /* 0x000fe40000011615 */
[----:B---3--:R-:W-:-:S02]  /*2230*/  ISETP.NE.AND P1, PT, R15, 0x1, PT ;  /* 0x000000010f00780c */ /* 0x008fc40003f25270 */
[----:B------:R-:W-:Y:S02]  /*2240*/  SEL R5, R9, R5, !P0 ;  /* 0x0000000509057207 */ /* 0x000fe40004000000 */
[----:B------:R-:W-:Y:S02]  /*2250*/  SEL R20, R8, R20, !P1 ;  /* 0x0000001408147207 */ /* 0x000fe40004800000 */
[----:B------:R-:W-:Y:S01]  /*2260*/  SEL R21, R10, R21, !P1 ;  /* 0x000000150a157207 */ /* 0x000fe20004800000 */
[----:B----4-:R-:W-:-:S04]  /*2270*/  IMAD.HI.U32 R18, R19, R2, RZ ;  /* 0x0000000213127227 */ /* 0x010fc800078e00ff */
        /* <DEDUP_REMOVED lines=10> */
[----:B------:R-:W-:-:S04]  /*2320*/  @!P0 IMAD.HI.U32 R7, R21, R2, RZ ;  /* 0x0000000215078227 */ /* 0x000fc800078e00ff */
[----:B------:R-:W-:Y:S01]  /*2330*/  IMAD.MOV R2, RZ, RZ, -R6 ;  /* 0x000000ffff027224 */ /* 0x000fe200078e0a06 */
[----:B------:R-:W-:Y:S02]  /*2340*/  @!P0 SHF.R.U32.HI R3, RZ, R3, R7 ;  /* 0x00000003ff038219 */ /* 0x000fe40000011607 */
[----:B------:R-:W-:Y:S01]  /*2350*/  IADD3 R7, PT, PT, -R5, RZ, RZ ;  /* 0x000000ff05077210 */ /* 0x000fe20007ffe1ff */
[----:B------:R-:W-:Y:S01]  /*2360*/  IMAD R2, R40, R2, R5 ;  /* 0x0000000228027224 */ /* 0x000fe200078e0205 */
        /* <DEDUP_REMOVED lines=10> */
.L_x_34:
[----:B------:R-:W1:Y:S02]  /*2410*/  LDCU UR8, c[0x0][0xb30] ;  /* 0x00016600ff0877ac */ /* 0x000e640008000800 */
[----:B-1----:R-:W-:-:S09]  /*2420*/  UISETP.NE.AND UP0, UPT, UR8, 0x1, UPT ;  /* 0x000000010800788c */ /* 0x002fd2000bf05270 */
[----:B------:R-:W-:Y:S05]  /*2430*/  BRA.U UP0, `(.L_x_35) ;  /* 0x0000000100407547 */ /* 0x000fea000b800000 */
[----:B------:R-:W1:Y:S08]  /*2440*/  LDC.64 R4, c[0x0][0xb10] ;  /* 0x0002c400ff047b82 */ /* 0x000e700000000a00 */
[----:B------:R-:W2:Y:S08]  /*2450*/  LDC.64 R2, c[0x0][0xb18] ;  /* 0x0002c600ff027b82 */ /* 0x000eb00000000a00 */
[----:B------:R-:W3:Y:S08]  /*2460*/  LDC R6, c[0x0][0xb20] ;  /* 0x0002c800ff067b82 */ /* 0x000ef00000000800 */
[----:B------:R-:W4:Y:S01]  /*2470*/  LDC R7, c[0x0][0xb0c] ;  /* 0x0002c300ff077b82 */ /* 0x000f220000000800 */
[----:B-1----:R-:W-:-:S05]  /*2480*/  IMAD.HI.U32 R4, R10, R4, RZ ;  /* 0x000000040a047227 */ /* 0x002fca00078e00ff */
[----:B------:R-:W-:Y:S01]  /*2490*/  SHF.R.U32.HI R4, RZ, R5, R4 ;  /* 0x00000005ff047219 */ /* 0x000fe20000011604 */
[----:B--2---:R-:W-:Y:S01]  /*24a0*/  IMAD.HI.U32 R3, R9, R3, RZ ;  /* 0x0000000309037227 */ /* 0x004fe200078e00ff */
[----:B------:R-:W-:-:S04]  /*24b0*/  ISETP.NE.AND P0, PT, R2, 0x1, PT ;  /* 0x000000010200780c */ /* 0x000fc80003f05270 */
[----:B---3--:R-:W-:-:S04]  /*24c0*/  SHF.R.U32.HI R3, RZ, R6, R3 ;  /* 0x00000006ff037219 */ /* 0x008fc80000011603 */
[----:B------:R-:W-:Y:S02]  /*24d0*/  SEL R3, R9, R3, !P0 ;  /* 0x0000000309037207 */ /* 0x000fe40004000000 */
[----:B----4-:R-:W-:-:S04]  /*24e0*/  ISETP.NE.AND P1, PT, R7, 0x1, PT ;  /* 0x000000010700780c */ /* 0x010fc80003f25270 */
[----:B------:R-:W-:-:S05]  /*24f0*/  SEL R4, R10, R4, !P1 ;  /* 0x000000040a047207 */ /* 0x000fca0004800000 */
[----:B------:R-:W-:Y:S02]  /*2500*/  IMAD.IADD R5, R3, 0x1, -R4 ;  /* 0x0000000103057824 */ /* 0x000fe400078e0a04 */
[----:B------:R-:W-:Y:S02]  /*2510*/  IMAD.IADD R3, R4, 0x1, -R3 ;  /* 0x0000000104037824 */ /* 0x000fe400078e0a03 */
[----:B------:R-:W-:Y:S02]  /*2520*/  IMAD R10, R5, R7, R10 ;  /* 0x00000007050a7224 */ /* 0x000fe400078e020a */
[----:B------:R-:W-:-:S07]  /*2530*/  IMAD R9, R3, R2, R9 ;  /* 0x0000000203097224 */ /* 0x000fce00078e0209 */
.L_x_35:
[----:B------:R-:W-:Y:S01]  /*2540*/  VIADD R16, R16, 0x1 ;  /* 0x0000000110107836 */ /* 0x000fe20000000000 */
[----:B------:R-:W-:Y:S01]  /*2550*/  PLOP3.LUT P1, PT, PT, PT, PT, 0x80, 0x8 ;  /* 0x000000000008781c */ /* 0x000fe20003f2f070 */
[----:B------:R-:W-:Y:S02]  /*2560*/  IMAD.IADD R15, R10, 0x1, R95 ;  /* 0x000000010a0f7824 */ /* 0x000fe400078e025f */
[----:B------:R-:W-:Y:S01]  /*2570*/  IMAD.IADD R14, R9, 0x1, R94 ;  /* 0x00000001090e7824 */ /* 0x000fe200078e025e */
[----:B------:R-:W-:-:S04]  /*2580*/  ISETP.NE.AND P0, PT, R16, 0x2, PT ;  /* 0x000000021000780c */ /* 0x000fc80003f05270 */
[----:B------:R-:W-:Y:S02]  /*2590*/  SEL R2, RZ, 0x1, P0 ;  /* 0x00000001ff027807 */ /* 0x000fe40000000000 */
[----:B------:R-:W-:Y:S02]  /*25a0*/  SEL R16, R16, RZ, P0 ;  /* 0x000000ff10107207 */ /* 0x000fe40000000000 */
[----:B------:R-:W-:Y:S01]  /*25b0*/  LOP3.LUT R13, R13, R2, RZ, 0x3c, !PT ;  /* 0x000000020d0d7212 */ /* 0x000fe200078e3cff */
[----:B------:R-:W-:Y:S06]  /*25c0*/  @P2 BRA `(.L_x_36) ;  /* 0xfffffff000682947 */ /* 0x000fec000383ffff */
[----:B------:R-:W-:Y:S01]  /*25d0*/  UIADD3 UR4, UPT, UPT, UR4, 0xa0, URZ ;  /* 0x000000a004047890 */ /* 0x000fe2000fffe0ff */
[----:B------:R-:W-:-:S03]  /*25e0*/  SHF.L.U32 R2, R17, 0x1f, RZ ;  /* 0x0000001f11027819 */ /* 0x000fc600000006ff */
[----:B------:R-:W-:-:S09]  /*25f0*/  ULEA UR5, UR6, UR4, 0x3 ;  /* 0x0000000406057291 */ /* 0x000fd2000f8e18ff */
[----:B------:R-:W1:Y:S02]  /*2600*/  SYNCS.PHASECHK.TRANS64.TRYWAIT P0, [UR5], R2 ;  /* 0x00000002ff0075a7 */ /* 0x000e640008001105 */
[----:B-1----:R-:W-:Y:S05]  /*2610*/  @!P0 BRA `(.L_x_37) ;  /* 0x0000007400748947 */ /* 0x002fea0003800000 */
.L_x_147:
[----:B------:R-:W-:-:S04]  /*2620*/  UIADD3 UR6, UPT, UPT, UR6, 0x1, URZ ;  /* 0x0000000106067890 */ /* 0x000fc8000fffe0ff */
[----:B------:R-:W-:-:S04]  /*2630*/  UISETP.NE.AND UP0, UPT, UR6, 0x14, UPT ;  /* 0x000000140600788c */ /* 0x000fc8000bf05270 */
[----:B------:R-:W-:Y:S02]  /*2640*/  USEL UR7, URZ, 0x1, UP0 ;  /* 0x00000001ff077887 */ /* 0x000fe40008000000 */
[----:B------:R-:W-:-:S04]  /*2650*/  USEL UR6, UR6, URZ, UP0 ;  /* 0x000000ff06067287 */ /* 0x000fc80008000000 */
[----:B------:R-:W-:Y:S01]  /*2660*/  ULEA UR5, UR6, UR4, 0x3 ;  /* 0x0000000406057291 */ /* 0x000fe2000f8e18ff */
[----:B-1----:R-:W-:-:S04]  /*2670*/  LOP3.LUT R2, R17, UR7, RZ, 0x3c, !PT ;  /* 0x0000000711027c12 */ /* 0x002fc8000f8e3cff */
[----:B------:R-:W-:-:S04]  /*2680*/  SHF.L.U32 R3, R2, 0x1f, RZ ;  /* 0x0000001f02037819 */ /* 0x000fc800000006ff */
[----:B------:R-:W1:Y:S02]  /*2690*/  SYNCS.PHASECHK.TRANS64.TRYWAIT P0, [UR5], R3 ;  /* 0x00000003ff0075a7 */ /* 0x000e640008001105 */
[----:B-1----:R-:W-:Y:S05]  /*26a0*/  @!P0 BRA `(.L_x_38) ;  /* 0x0000007400688947 */ /* 0x002fea0003800000 */
.L_x_149:
[----:B------:R-:W-:-:S04]  /*26b0*/  UIADD3 UR6, UPT, UPT, UR6, 0x1, URZ ;  /* 0x0000000106067890 */ /* 0x000fc8000fffe0ff */
[----:B------:R-:W-:-:S04]  /*26c0*/  UISETP.NE.AND UP0, UPT, UR6, 0x14, UPT ;  /* 0x000000140600788c */ /* 0x000fc8000bf05270 */
[----:B------:R-:W-:Y:S02]  /*26d0*/  USEL UR7, URZ, 0x1, UP0 ;  /* 0x00000001ff077887 */ /* 0x000fe40008000000 */
[----:B------:R-:W-:-:S04]  /*26e0*/  USEL UR6, UR6, URZ, UP0 ;  /* 0x000000ff06067287 */ /* 0x000fc80008000000 */
[----:B------:R-:W-:Y:S01]  /*26f0*/  ULEA UR5, UR6, UR4, 0x3 ;  /* 0x0000000406057291 */ /* 0x000fe2000f8e18ff */
[----:B------:R-:W-:-:S04]  /*2700*/  LOP3.LUT R2, R2, UR7, RZ, 0x3c, !PT ;  /* 0x0000000702027c12 */ /* 0x000fc8000f8e3cff */
[----:B-1----:R-:W-:-:S04]  /*2710*/  SHF.L.U32 R3, R2, 0x1f, RZ ;  /* 0x0000001f02037819 */ /* 0x002fc800000006ff */
[----:B------:R-:W1:Y:S02]  /*2720*/  SYNCS.PHASECHK.TRANS64.TRYWAIT P0, [UR5], R3 ;  /* 0x00000003ff0075a7 */ /* 0x000e640008001105 */
[----:B-1----:R-:W-:Y:S05]  /*2730*/  @!P0 BRA `(.L_x_39) ;  /* 0x00000074005c8947 */ /* 0x002fea0003800000 */
.L_x_151:
        /* <DEDUP_REMOVED lines=9> */
.L_x_153:
        /* <DEDUP_REMOVED lines=9> */
.L_x_155:
        /* <DEDUP_REMOVED lines=9> */
.L_x_157:
        /* <DEDUP_REMOVED lines=9> */
.L_x_159:
        /* <DEDUP_REMOVED lines=9> */
.L_x_161:
        /* <DEDUP_REMOVED lines=9> */
.L_x_163:
        /* <DEDUP_REMOVED lines=9> */
.L_x_165:
        /* <DEDUP_REMOVED lines=9> */
.L_x_167:
        /* <DEDUP_REMOVED lines=9> */
.L_x_169:
        /* <DEDUP_REMOVED lines=9> */
.L_x_171:
        /* <DEDUP_REMOVED lines=9> */
.L_x_173:
        /* <DEDUP_REMOVED lines=9> */
.L_x_175:
        /* <DEDUP_REMOVED lines=9> */
.L_x_177:
        /* <DEDUP_REMOVED lines=9> */
.L_x_179:
        /* <DEDUP_REMOVED lines=9> */
.L_x_181:
        /* <DEDUP_REMOVED lines=9> */
.L_x_183:
[----:B------:R-:W-:-:S04]  /*3040*/  UIADD3 UR6, UPT, UPT, UR6, 0x1, URZ ;  /* 0x0000000106067890 */ /* 0x000fc8000fffe0ff */
[----:B------:R-:W-:-:S04]  /*3050*/  UISETP.NE.AND UP0, UPT, UR6, 0x14, UPT ;  /* 0x000000140600788c */ /* 0x000fc8000bf05270 */
[----:B------:R-:W-:Y:S02]  /*3060*/  USEL UR5, URZ, 0x1, UP0 ;  /* 0x00000001ff057887 */ /* 0x000fe40008000000 */
[----:B------:R-:W-:-:S04]  /*3070*/  USEL UR6, UR6, URZ, UP0 ;  /* 0x000000ff06067287 */ /* 0x000fc80008000000 */
[----:B------:R-:W-:Y:S01]  /*3080*/  ULEA UR6, UR6, UR4, 0x3 ;  /* 0x0000000406067291 */ /* 0x000fe2000f8e18ff */
[----:B------:R-:W-:-:S04]  /*3090*/  LOP3.LUT R2, R2, UR5, RZ, 0x3c, !PT ;  /* 0x0000000502027c12 */ /* 0x000fc8000f8e3cff */
[----:B------:R-:W-:Y:S01]  /*30a0*/  SHF.L.U32 R2, R2, 0x1f, RZ ;  /* 0x0000001f02027819 */ /* 0x000fe200000006ff */
[----:B-1--4-:R-:W-:-:S07]  /*30b0*/  IMAD.U32 R0, RZ, RZ, UR6 ;  /* 0x00000006ff007e24 */ /* 0x012fce000f8e00ff */
.L_x_56:
[----:B-1----:R1:W2:Y:S02]  /*30c0*/  SYNCS.PHASECHK.TRANS64.TRYWAIT P0, [R0+URZ], R2 ;  /* 0x00000002000075a7 */ /* 0x0022a400080011ff */
[----:B--2---:R-:W-:Y:S05]  /*30d0*/  @!P0 NANOSLEEP.SYNCS 0x989680 ;  /* 0x009896800000895d */ /* 0x004fea0003900000 */
[----:B------:R-:W2:Y:S02]  /*30e0*/  @!P0 SYNCS.PHASECHK.TRANS64 P0, [R0+URZ], R2 ;  /* 0x00000002000085a7 */ /* 0x000ea400080010ff */
[----:B--2---:R-:W-:Y:S05]  /*30f0*/  @P0 EXIT ;  /* 0x000000000000094d */ /* 0x004fea0003800000 */
[----:B------:R-:W-:Y:S05]  /*3100*/  BRA `(.L_x_56) ;  /* 0xfffffffc00ec7947 */ /* 0x000fea000383ffff */
.L_x_18:
[----:B------:R-:W-:-:S04]  /*3110*/  UISETP.NE.AND UP1, UPT, UR37, URZ, UPT ;  /* 0x000000ff2500728c */ /* 0x000fc8000bf25270 */
[----:B------:R-:W-:-:S09]  /*3120*/  UISETP.NE.OR UP1, UPT, UR8, 0x1, UP1 ;  /* 0x000000010800788c */ /* 0x000fd20008f25670 */
[----:B------:R-:W-:Y:S05]  /*3130*/  BRA.U UP1, `(.L_x_57) ;  /* 0x0000000501487547 */ /* 0x000fea000b800000 */
[----:B------:R-:W-:Y:S01]  /*3140*/  ISETP.NE.AND P2, PT, R2, RZ, PT ;  /* 0x000000ff0200720c */ /* 0x000fe20003f45270 */
[----:B------:R-:W-:Y:S01]  /*3150*/  IMAD.MOV.U32 R12, RZ, RZ, 0x1 ;  /* 0x00000001ff0c7424 */ /* 0x000fe200078e00ff */
[----:B------:R-:W-:Y:S02]  /*3160*/  CS2R R10, SRZ ;  /* 0x00000000000a7805 */ /* 0x000fe4000001ff00 */
[----:B------:R-:W-:Y:S01]  /*3170*/  CS2R R8, SRZ ;  /* 0x0000000000087805 */ /* 0x000fe2000001ff00 */
[----:B------:R-:W-:Y:S01]  /*3180*/  UMOV UR4, 0x400 ;  /* 0x0000040000047882 */ /* 0x000fe20000000000 */
[----:B------:R-:W-:Y:S01]  /*3190*/  UMOV UR6, URZ ;  /* 0x000000ff00067c82 */ /* 0x000fe20008000000 */
[----:B------:R-:W-:-:S12]  /*31a0*/  ULEA UR37, UR37, UR4, 0x18 ;  /* 0x0000000425257291 */ /* 0x000fd8000f8ec0ff */
.L_x_61:
[----:B------:R-:W-:Y:S02]  /*31b0*/  LEA R0, R8, UR37, 0x3 ;  /* 0x0000002508007c11 */ /* 0x000fe4000f8e18ff */
[----:B------:R-:W-:-:S03]  /*31c0*/  SHF.L.U32 R4, R9, 0x1f, RZ ;  /* 0x0000001f09047819 */ /* 0x000fc600000006ff */
[----:B------:R-:W-:Y:S01]  /*31d0*/  VIADD R5, R0, 0x200 ;  /* 0x0000020000057836 */ /* 0x000fe20000000000 */
[----:B------:R-:W1:Y:S02]  /*31e0*/  SYNCS.PHASECHK.TRANS64.TRYWAIT P0, [R0+URZ+0x1f0], R4 ;  /* 0x0001f004000075a7 */ /* 0x000e6400080011ff */
[----:B-1----:R-:W-:Y:S05]  /*31f0*/  @!P0 BRA `(.L_x_58) ;  /* 0x0000007000448947 */ /* 0x002fea0003800000 */
.L_x_184:
[----:B------:R-:W-:Y:S01]  /*3200*/  ULEA UR5, UR6, UR37, 0x3 ;  /* 0x0000002506057291 */ /* 0x000fe2000f8e18ff */
[----:B-1----:R-:W-:Y:S01]  /*3210*/  PRMT R0, RZ, 0x654, R5 ;  /* 0x00000654ff007816 */ /* 0x002fe20000000005 */
[----:B------:R-:W-:Y:S01]  /*3220*/  @!P2 IMAD.MOV.U32 R4, RZ, RZ, 0x10 ;  /* 0x00000010ff04a424 */ /* 0x000fe200078e00ff */
[----:B------:R-:W-:Y:S01]  /*3230*/  SHF.L.U32 R5, R12, 0x1f, RZ ;  /* 0x0000001f0c057819 */ /* 0x000fe200000006ff */
[----:B------:R-:W-:Y:S01]  /*3240*/  UIADD3 UR4, UPT, UPT, UR5, 0x190, URZ ;  /* 0x0000019005047890 */ /* 0x000fe2000fffe0ff */
[----:B------:R1:W-:Y:S05]  /*3250*/  SYNCS.ARRIVE.TRANS64.RED.A1T0 RZ, [R0+URZ], RZ ;  /* 0x000000ff00ff79a7 */ /* 0x0003ea00081004ff */
[----:B------:R-:W-:Y:S01]  /*3260*/  IMAD.U32 R6, RZ, RZ, UR4 ;  /* 0x00000004ff067e24 */ /* 0x000fe2000f8e00ff */
[----:B------:R-:W2:Y:S04]  /*3270*/  SYNCS.PHASECHK.TRANS64.TRYWAIT P0, [UR5+0x1a0], R5 ;  /* 0x0001a005ff0075a7 */ /* 0x000ea80008001105 */
[----:B------:R-:W-:Y:S01]  /*3280*/  PRMT R6, R2, 0x654, R6 ;  /* 0x0000065402067816 */ /* 0x000fe20000000006 */
[----:B-12---:R-:W-:Y:S06]  /*3290*/  @!P0 BRA `(.L_x_59) ;  /* 0x0000007000308947 */ /* 0x006fec0003800000 */
.L_x_186:
[----:B------:R-:W-:Y:S01]  /*32a0*/  ULEA UR4, UR6, UR37, 0x4 ;  /* 0x0000002506047291 */ /* 0x000fe2000f8e20ff */
[----:B------:R-:W-:Y:S01]  /*32b0*/  SEL R3, R6, R3, !P2 ;  /* 0x0000000306037207 */ /* 0x000fe20005000000 */
[----:B------:R-:W-:Y:S01]  /*32c0*/  UIADD3 UR5, UPT, UPT, UR5, 0x190, URZ ;  /* 0x0000019005057890 */ /* 0x000fe2000fffe0ff */
[----:B-1----:R-:W-:Y:S01]  /*32d0*/  LEA R0, R11, UR37, 0x3 ;  /* 0x000000250b007c11 */ /* 0x002fe2000f8e18ff */
[----:B------:R-:W-:Y:S01]  /*32e0*/  UIADD3 UR4, UPT, UPT, UR4, 0x220, URZ ;  /* 0x0000022004047890 */ /* 0x000fe2000fffe0ff */
[----:B------:R1:W-:Y:S01]  /*32f0*/  @!P2 SYNCS.ARRIVE.TRANS64.RED RZ, [R3+URZ], R4 ;  /* 0x0000000403ffa9a7 */ /* 0x0003e200080004ff */
[----:B------:R-:W-:Y:S01]  /*3300*/  UIADD3 UR6, UPT, UPT, UR6, 0x1, URZ ;  /* 0x0000000106067890 */ /* 0x000fe2000fffe0ff */
[----:B------:R-:W-:-:S03]  /*3310*/  VIADD R8, R8, 0x1 ;  /* 0x0000000108087836 */ /* 0x000fc60000000000 */
[----:B------:R-:W-:Y:S02]  /*3320*/  UISETP.NE.AND UP0, UPT, UR6, 0x2, UPT ;  /* 0x000000020600788c */ /* 0x000fe4000bf05270 */
[----:B------:R-:W-:Y:S01]  /*3330*/  ISETP.NE.AND P0, PT, R8, 0x2, PT ;  /* 0x000000020800780c */ /* 0x000fe20003f05270 */
[----:B------:R-:W-:Y:S06]  /*3340*/  UGETNEXTWORKID.BROADCAST [UR4], [UR5] ;  /* 0x00000000040073ca */ /* 0x000fec0008000100 */
[----:B------:R-:W-:Y:S02]  /*3350*/  USEL UR4, URZ, 0x1, UP0 ;  /* 0x00000001ff047887 */ /* 0x000fe40008000000 */
[----:B------:R-:W-:-:S04]  /*3360*/  USEL UR6, UR6, URZ, UP0 ;  /* 0x000000ff06067287 */ /* 0x000fc80008000000 */
[----:B------:R-:W-:Y:S02]  /*3370*/  LOP3.LUT R12, R12, UR4, RZ, 0x3c, !PT ;  /* 0x000000040c0c7c12 */ /* 0x000fe4000f8e3cff */
[----:B-1----:R-:W-:-:S04]  /*3380*/  SHF.L.U32 R4, R10, 0x1f, RZ ;  /* 0x0000001f0a047819 */ /* 0x002fc800000006ff */
[----:B------:R-:W1:Y:S02]  /*3390*/  SYNCS.PHASECHK.TRANS64.TRYWAIT P1, [R0+URZ+0x190], R4 ;  /* 0x00019004000075a7 */ /* 0x000e6400080211ff */
[----:B-1----:R-:W-:Y:S05]  /*33a0*/  @!P1 BRA `(.L_x_60) ;  /* 0x0000007000049947 */ /* 0x002fea0003800000 */
.L_x_187:
[C---:B-1----:R-:W-:Y:S01]  /*33b0*/  LEA R4, R11.reuse, UR37, 0x4 ;  /* 0x000000250b047c11 */ /* 0x042fe2000f8e20ff */
[----:B------:R-:W-:Y:S01]  /*33c0*/  VIADD R0, R0, 0x1a0 ;  /* 0x000001a000007836 */ /* 0x000fe20000000000 */
[----:B------:R-:W-:Y:S01]  /*33d0*/  SEL R8, R8, RZ, P0 ;  /* 0x000000ff08087207 */ /* 0x000fe20000000000 */
[----:B------:R-:W-:-:S03]  /*33e0*/  VIADD R11, R11, 0x1 ;  /* 0x000000010b0b7836 */ /* 0x000fc60000000000 */
[----:B------:R-:W1:Y:S01]  /*33f0*/  LDS.128 R4, [R4+0x220] ;  /* 0x0002200004047984 */ /* 0x000e620000000c00 */
[----:B------:R-:W-:Y:S02]  /*3400*/  PRMT R0, RZ, 0x654, R0 ;  /* 0x00000654ff007816 */ /* 0x000fe40000000000 */
[C---:B------:R-:W-:Y:S01]  /*3410*/  ISETP.NE.AND P1, PT, R11.reuse, 0x2, PT ;  /* 0x000000020b00780c */ /* 0x040fe20003f25270 */
[----:B------:R-:W-:Y:S01]  /*3420*/  @!PT LDS RZ, [RZ] ;  /* 0x00000000fffff984 */ /* 0x000fe20000000800 */
[----:B------:R-:W-:Y:S01]  /*3430*/  @!PT LDS RZ, [RZ] ;  /* 0x00000000fffff984 */ /* 0x000fe20000000800 */
[----:B------:R-:W-:Y:S01]  /*3440*/  @!PT LDS RZ, [RZ] ;  /* 0x00000000fffff984 */ /* 0x000fe20000000800 */
[----:B------:R-:W-:Y:S01]  /*3450*/  @!PT LDS RZ, [RZ] ;  /* 0x00000000fffff984 */ /* 0x000fe20000000800 */
[----:B------:R2:W-:Y:S06]  /*3460*/  MEMBAR.ALL.CTA ;  /* 0x0000000000007992 */ /* 0x0005ec0000008000 */
[----:B--2---:R-:W2:Y:S01]  /*3470*/  FENCE.VIEW.ASYNC.S ;  /* 0x00000000000073c6 */ /* 0x004ea20000000000 */
[----:B------:R-:W-:Y:S01]  /*3480*/  SEL R11, R11, RZ, P1 ;  /* 0x000000ff0b0b7207 */ /* 0x000fe20000800000 */
[----:B--2---:R2:W-:Y:S01]  /*3490*/  SYNCS.ARRIVE.TRANS64.RED.A1T0 RZ, [R0+URZ], RZ ;  /* 0x000000ff00ff79a7 */ /* 0x0045e200081004ff */
[----:B-1----:R-:W-:-:S02]  /*34a0*/  LOP3.LUT P3, RZ, R6, 0x1, RZ, 0xc0, !PT ;  /* 0x0000000106ff7812 */ /* 0x002fc4000786c0ff */
[----:B------:R-:W-:-:S04]  /*34b0*/  SEL R4, RZ, 0x1, P1 ;  /* 0x00000001ff047807 */ /* 0x000fc80000800000 */
[----:B------:R-:W-:Y:S02]  /*34c0*/  LOP3.LUT R10, R10, R4, RZ, 0x3c, !PT ;  /* 0x000000040a0a7212 */ /* 0x000fe400078e3cff */
[----:B--2---:R-:W-:-:S04]  /*34d0*/  SEL R0, RZ, 0x1, P0 ;  /* 0x00000001ff007807 */ /* 0x004fc80000000000 */
[----:B------:R-:W-:Y:S01]  /*34e0*/  LOP3.LUT R9, R9, R0, RZ, 0x3c, !PT ;  /* 0x0000000009097212 */ /* 0x000fe200078e3cff */
[----:B------:R-:W-:Y:S06]  /*34f0*/  @P3 BRA `(.L_x_61) ;  /* 0xfffffffc002c3947 */ /* 0x000fec000383ffff */
[----:B------:R-:W-:Y:S01]  /*3500*/  ULEA UR5, UR6, UR37, 0x3 ;  /* 0x0000002506057291 */ /* 0x000fe2000f8e18ff */
[----:B------:R-:W-:-:S08]  /*3510*/  SHF.L.U32 R2, R12, 0x1f, RZ ;  /* 0x0000001f0c027819 */ /* 0x000fd000000006ff */
[----:B------:R-:W1:Y:S02]  /*3520*/  SYNCS.PHASECHK.TRANS64 P0, [UR5+0x1a0], R2 ;  /* 0x0001a002ff0075a7 */ /* 0x000e640008001005 */
[----:B-1----:R-:W-:Y:S05]  /*3530*/  @P0 BRA `(.L_x_62) ;  /* 0x0000000000080947 */ /* 0x002fea0003800000 */
[----:B------:R-:W1:Y:S02]  /*3540*/  SYNCS.PHASECHK.TRANS64.TRYWAIT P0, [UR5+0x1a0], R2 ;  /* 0x0001a002ff0075a7 */ /* 0x000e640008001105 */
[----:B-1----:R-:W-:Y:S05]  /*3550*/  @!P0 BRA `(.L_x_63) ;  /* 0x0000006c00ac8947 */ /* 0x002fea0003800000 */
.L_x_62:
[----:B------:R-:W-:-:S04]  /*3560*/  UIADD3 UR4, UPT, UPT, UR6, 0x1, URZ ;  /* 0x0000000106047890 */ /* 0x000fc8000fffe0ff */
[----:B------:R-:W-:-:S04]  /*3570*/  UISETP.NE.AND UP0, UPT, UR4, 0x2, UPT ;  /* 0x000000020400788c */ /* 0x000fc8000bf05270 */
[----:B------:R-:W-:Y:S02]  /*3580*/  USEL UR7, URZ, 0x1, UP0 ;  /* 0x00000001ff077887 */ /* 0x000fe40008000000 */
[----:B------:R-:W-:-:S04]  /*3590*/  USEL UR4, UR4, URZ, UP0 ;  /* 0x000000ff04047287 */ /* 0x000fc80008000000 */
[----:B------:R-:W-:Y:S01]  /*35a0*/  ULEA UR4, UR4, UR37, 0x3 ;  /* 0x0000002504047291 */ /* 0x000fe2000f8e18ff */
[----:B-1----:R-:W-:-:S04]  /*35b0*/  LOP3.LUT R2, R12, UR7, RZ, 0x3c, !PT ;  /* 0x000000070c027c12 */ /* 0x002fc8000f8e3cff */
[----:B------:R-:W-:-:S04]  /*35c0*/  SHF.L.U32 R0, R2, 0x1f, RZ ;  /* 0x0000001f02007819 */ /* 0x000fc800000006ff */
[----:B------:R-:W1:Y:S02]  /*35d0*/  SYNCS.PHASECHK.TRANS64 P0, [UR4+0x1a0], R0 ;  /* 0x0001a000ff0075a7 */ /* 0x000e640008001004 */
[----:B-1----:R-:W-:Y:S05]  /*35e0*/  @P0 EXIT ;  /* 0x000000000000094d */ /* 0x002fea0003800000 */
[----:B------:R-:W-:Y:S02]  /*35f0*/  SHF.L.U32 R2, R2, 0x1f, RZ ;  /* 0x0000001f02027819 */ /* 0x000fe400000006ff */
[----:B------:R-:W-:-:S07]  /*3600*/  MOV R0, UR4 ;  /* 0x0000000400007c02 */ /* 0x000fce0008000f00 */
.L_x_64:
[----:B-1----:R1:W2:Y:S02]  /*3610*/  SYNCS.PHASECHK.TRANS64.TRYWAIT P0, [R0+URZ+0x1a0], R2 ;  /* 0x0001a002000075a7 */ /* 0x0022a400080011ff */
[----:B--2---:R-:W-:Y:S05]  /*3620*/  @!P0 NANOSLEEP.SYNCS 0x989680 ;  /* 0x009896800000895d */ /* 0x004fea0003900000 */
[----:B------:R-:W2:Y:S02]  /*3630*/  @!P0 SYNCS.PHASECHK.TRANS64 P0, [R0+URZ+0x1a0], R2 ;  /* 0x0001a002000085a7 */ /* 0x000ea400080010ff */
[----:B--2---:R-:W-:Y:S05]  /*3640*/  @P0 EXIT ;  /* 0x000000000000094d */ /* 0x004fea0003800000 */
[----:B------:R-:W-:Y:S05]  /*3650*/  BRA `(.L_x_64) ;  /* 0xfffffffc00ec7947 */ /* 0x000fea000383ffff */
.L_x_57:
[----:B------:R-:W-:-:S09]  /*3660*/  UISETP.NE.AND UP1, UPT, UR8, URZ, UPT ;  /* 0x000000ff0800728c */ /* 0x000fd2000bf25270 */
[----:B------:R-:W-:Y:S05]  /*3670*/  BRA.U UP1, `(.L_x_65) ;  /* 0x0000000d01787547 */ /* 0x000fea000b800000 */
[----:B------:R-:W-:Y:S01]  /*3680*/  UMOV UR4, 0x40 ;  /* 0x0000004000047882 */ /* 0x000fe20000000000 */
[----:B------:R-:W-:Y:S01]  /*3690*/  NOP ;  /* 0x0000000000007918 */ /* 0x000fe20000000000 */
[----:B------:R-:W-:Y:S01]  /*36a0*/  ULEA UR4, UR37, UR4, 0x18 ;  /* 0x0000000425047291 */ /* 0x000fe2000f8ec0ff */
[----:B------:R-:W-:Y:S02]  /*36b0*/  UMOV UR5, 0x400 ;  /* 0x0000040000057882 */ /* 0x000fe40000000000 */
[----:B------:R-:W-:-:S06]  /*36c0*/  ULEA UR37, UR37, UR5, 0x18 ;  /* 0x0000000525257291 */ /* 0x000fcc000f8ec0ff */
[----:B------:R-:W1:Y:S02]  /*36d0*/  LDS.U8 R0, [UR4+0x1c] ;  /* 0x00001c04ff007984 */ /* 0x000e640008000000 */
[----:B-1----:R-:W-:-:S13]  /*36e0*/  ISETP.NE.AND P0, PT, R0, RZ, PT ;  /* 0x000000ff0000720c */ /* 0x002fda0003f05270 */
[----:B------:R-:W-:Y:S05]  /*36f0*/  @P0 BRA `(.L_x_66) ;  /* 0x0000000000580947 */ /* 0x000fea0003800000 */
[----:B------:R-:W-:-:S13]  /*3700*/  ELECT P0, URZ, PT ;  /* 0x0000000000ff782f */ /* 0x000fda0003800000 */
[----:B------:R-:W-:Y:S05]  /*3710*/  @!P0 BRA `(.L_x_67) ;  /* 0x0000000000608947 */ /* 0x000fea0003800000 */
[----:B------:R-:W-:Y:S01]  /*3720*/  UMOV UR5, 0x10 ;  /* 0x0000001000057882 */ /* 0x000fe20000000000 */
[----:B------:R-:W-:Y:S01]  /*3730*/  HFMA2 R0, -RZ, RZ, 0, 5.9604644775390625e-08 ;  /* 0x00000001ff007431 */ /* 0x000fe200000001ff */
[----:B------:R-:W-:-:S03]  /*3740*/  MOV R2, 0xffff ;  /* 0x0000ffff00027802 */ /* 0x000fc60000000f00 */
[----:B------:R-:W-:Y:S04]  /*3750*/  DEPBAR.LE SB1, 0x36 ;  /* 0x00009d800000791a */ /* 0x000fe80000000000 */
[----:B------:R-:W1:Y:S02]  /*3760*/  UTCATOMSWS.FIND_AND_SET.ALIGN UP0, UR5, UR5 ;  /* 0x00000005000575e3 */ /* 0x000e640008000800 */
[----:B-1----:R-:W-:Y:S01]  /*3770*/  MOV R3, UR5 ;  /* 0x0000000500037c02 */ /* 0x002fe20008000f00 */
[----:B------:R-:W-:Y:S06]  /*3780*/  BRA.U UP0, `(.L_x_68) ;  /* 0x0000000100187547 */ /* 0x000fec000b800000 */
.L_x_69:
[----:B------:R-:W-:Y:S05]  /*3790*/  NANOSLEEP 0x64 ;  /* 0x000000640000795d */ /* 0x000fea0003800000 */
[----:B------:R-:W-:-:S05]  /*37a0*/  UMOV UR5, 0x10 ;  /* 0x0000001000057882 */ /* 0x000fca0000000000 */
[----:B------:R-:W-:Y:S04]  /*37b0*/  DEPBAR.LE SB1, 0x36 ;  /* 0x00009d800000791a */ /* 0x000fe80000000000 */
[----:B------:R-:W1:Y:S02]  /*37c0*/  UTCATOMSWS.FIND_AND_SET.ALIGN UP0, UR5, UR5 ;  /* 0x00000005000575e3 */ /* 0x000e640008000800 */
[----:B-1----:R-:W-:Y:S01]  /*37d0*/  MOV R3, UR5 ;  /* 0x0000000500037c02 */ /* 0x002fe20008000f00 */
[----:B------:R-:W-:Y:S05]  /*37e0*/  BRA.U !UP0, `(.L_x_69) ;  /* 0xfffffffd08e87547 */ /* 0x000fea000b83ffff */
.L_x_68:
[-C--:B------:R-:W-:Y:S02]  /*37f0*/  SHF.L.U32 R2, R2, R3.reuse, RZ ;  /* 0x0000000302027219 */ /* 0x080fe400000006ff */
[----:B------:R-:W-:Y:S01]  /*3800*/  SHF.L.U32 R0, R0, R3, RZ ;  /* 0x0000000300007219 */ /* 0x000fe200000006ff */
[----:B------:R-:W-:Y:S02]  /*3810*/  IMAD.SHL.U32 R3, R3, 0x20, RZ ;  /* 0x0000002003037824 */ /* 0x000fe400078e00ff */
[----:B------:R1:W-:Y:S04]  /*3820*/  ATOMS.OR RZ, [UR4+0x14], R2 ;  /* 0x00001402ffff798c */ /* 0x0003e8000b000004 */
[----:B------:R1:W-:Y:S04]  /*3830*/  ATOMS.OR RZ, [UR4+0x18], R0 ;  /* 0x00001800ffff798c */ /* 0x0003e8000b000004 */
[----:B------:R1:W-:Y:S01]  /*3840*/  STS [UR37+0x240], R3 ;  /* 0x00024003ff007988 */ /* 0x0003e20008000825 */
[----:B------:R-:W-:Y:S05]  /*3850*/  BRA `(.L_x_67) ;  /* 0x0000000000107947 */ /* 0x000fea0003800000 */
.L_x_66:
[----:B------:R-:W-:Y:S02]  /*3860*/  MOV R0, 0xffffffff ;  /* 0xffffffff00007802 */ /* 0x000fe40000000f00 */
[----:B------:R-:W-:-:S03]  /*3870*/  MOV R2, 0x38a0 ;  /* 0x000038a000027802 */ /* 0x000fc60000000f00 */
[----:B------:R1:W-:Y:S04]  /*3880*/  STS [UR37+0x240], R0 ;  /* 0x00024000ff007988 */ /* 0x0003e80008000825 */
[----:B-1-3-5:R-:W-:Y:S05]  /*3890*/  CALL.REL.NOINC `($__internal_1_$__cuda_sm10x_tcgen05_guardrail_trap_phase_invalid_during_alloc) ;  /* 0x0000007000f07944 */ /* 0x02afea0003c00000 */
.L_x_67:
[----:B------:R-:W-:Y:S05]  /*38a0*/  WARPSYNC.ALL ;  /* 0x0000000000007948 */ /* 0x000fea0003800000 */
[----:B------:R-:W2:Y:S01]  /*38b0*/  S2UR UR6, SR_CgaCtaId ;  /* 0x00000000000679c3 */ /* 0x000ea20000008800 */
[----:B------:R-:W-:Y:S01]  /*38c0*/  UMOV UR4, 0x400 ;  /* 0x0000040000047882 */ /* 0x000fe20000000000 */
[----:B------:R-:W-:-:S06]  /*38d0*/  NOP ;  /* 0x0000000000007918 */ /* 0x000fcc0000000000 */
[----:B------:R-:W-:Y:S06]  /*38e0*/  BAR.ARV 0x6, 0xa0 ;  /* 0x0182800000007b1d */ /* 0x000fec0000002000 */
[----:B------:R-:W4:Y:S01]  /*38f0*/  LDCU UR7, c[0x0][0x38c] ;  /* 0x00007180ff0777ac */ /* 0x000f220008000800 */
[----:B------:R-:W-:Y:S01]  /*3900*/  IMAD.MOV.U32 R11, RZ, RZ, 0x1 ;  /* 0x00000001ff0b7424 */ /* 0x000fe200078e00ff */
[----:B------:R-:W-:Y:S01]  /*3910*/  CS2R R8, SRZ ;  /* 0x0000000000087805 */ /* 0x000fe2000001ff00 */
[----:B------:R-:W-:Y:S01]  /*3920*/  IMAD.MOV.U32 R10, RZ, RZ, RZ ;  /* 0x000000ffff0a7224 */ /* 0x000fe200078e00ff */
[----:B------:R-:W-:Y:S01]  /*3930*/  UMOV UR18, URZ ;  /* 0x000000ff00127c82 */ /* 0x000fe20008000000 */
[----:B------:R-:W-:Y:S01]  /*3940*/  UMOV UR17, URZ ;  /* 0x000000ff00117c82 */ /* 0x000fe20008000000 */
[----:B------:R-:W-:Y:S01]  /*3950*/  UMOV UR20, 0x0 ;  /* 0x0000000000147882 */ /* 0x000fe20000000000 */
[----:B------:R-:W-:Y:S01]  /*3960*/  UMOV UR21, 0x4410090 ;  /* 0x0441009000157882 */ /* 0x000fe20000000000 */
[----:B--2---:R-:W-:Y:S01]  /*3970*/  ULEA UR6, UR6, UR4, 0x18 ;  /* 0x0000000406067291 */ /* 0x004fe2000f8ec0ff */
[----:B------:R-:W2:Y:S03]  /*3980*/  LDCU UR4, c[0x0][0x38c] ;  /* 0x00007180ff0477ac */ /* 0x000ea60008000800 */
[----:B------:R-:W-:-:S02]  /*3990*/  UIADD3 UR11, UPT, UPT, UR6, 0x6600, URZ ;  /* 0x00006600060b7890 */ /* 0x000fc4000fffe0ff */
[----:B----4-:R-:W-:-:S03]  /*39a0*/  UIADD3 UR7, UPT, UPT, UR7, 0x1f, URZ ;  /* 0x0000001f07077890 */ /* 0x010fc6000fffe0ff */
[----:B-1----:R-:W1:Y:S01]  /*39b0*/  LDS R0, [UR6+0x240] ;  /* 0x00024006ff007984 */ /* 0x002e620008000800 */
[----:B------:R-:W-:Y:S02]  /*39c0*/  UIADD3 UR12, UPT, UPT, UR6, 0x10600, URZ ;  /* 0x00010600060c7890 */ /* 0x000fe4000fffe0ff */
[----:B------:R-:W-:Y:S02]  /*39d0*/  USHF.R.S32.HI UR5, URZ, 0x1f, UR7 ;  /* 0x0000001fff057899 */ /* 0x000fe40008011407 */
[----:B------:R-:W-:Y:S02]  /*39e0*/  USHF.R.U32.HI UR11, URZ, 0x4, UR11 ;  /* 0x00000004ff0b7899 */ /* 0x000fe4000801160b */
[----:B------:R-:W-:Y:S02]  /*39f0*/  ULEA.HI UR5, UR5, UR7, URZ, 0x5 ;  /* 0x0000000705057291 */ /* 0x000fe4000f8f28ff */
[----:B------:R-:W-:Y:S02]  /*3a00*/  USHF.R.U32.HI UR12, URZ, 0x4, UR12 ;  /* 0x00000004ff0c7899 */ /* 0x000fe4000801160c */
[----:B------:R-:W-:-:S02]  /*3a10*/  USHF.R.S32.HI UR5, URZ, 0x5, UR5 ;  /* 0x00000005ff057899 */ /* 0x000fc40008011405 */
[----:B------:R-:W-:Y:S02]  /*3a20*/  ULOP3.LUT UR11, UR11, 0x3fff, URZ, 0xc0, !UPT ;  /* 0x00003fff0b0b7892 */ /* 0x000fe4000f8ec0ff */
[----:B------:R-:W-:Y:S02]  /*3a30*/  UISETP.LT.AND UP0, UPT, UR5, 0x1, UPT ;  /* 0x000000010500788c */ /* 0x000fe4000bf01270 */
[----:B------:R-:W-:Y:S02]  /*3a40*/  ULOP3.LUT UR12, UR12, 0x3fff, URZ, 0xc0, !UPT ;  /* 0x00003fff0c0c7892 */ /* 0x000fe4000f8ec0ff */
[----:B------:R-:W-:Y:S02]  /*3a50*/  USEL UR10, UR5, 0x1, !UP0 ;  /* 0x00000001050a7887 */ /* 0x000fe4000c000000 */
[----:B------:R-:W-:Y:S02]  /*3a60*/  ULOP3.LUT UR11, UR11, 0x10000, URZ, 0xfc, !UPT ;  /* 0x000100000b0b7892 */ /* 0x000fe4000f8efcff */
[----:B------:R-:W-:-:S02]  /*3a70*/  ULOP3.LUT UR12, UR12, 0x1000000, URZ, 0xfc, !UPT ;  /* 0x010000000c0c7892 */ /* 0x000fc4000f8efcff */
[----:B------:R-:W-:Y:S02]  /*3a80*/  UIADD3 UR10, UPT, UPT, -UR10, URZ, URZ ;  /* 0x000000ff0a0a7290 */ /* 0x000fe4000fffe1ff */
[----:B--2---:R-:W-:Y:S01]  /*3a90*/  UISETP.GE.AND UP3, UPT, UR4, 0x1, UPT ;  /* 0x000000010400788c */ /* 0x004fe2000bf66270 */
[----:B-1----:R-:W-:-:S15]  /*3aa0*/  R2UR UR19, R0 ;  /* 0x00000000001372ca */ /* 0x002fde00000e0000 */
.L_x_76:
[----:B------:R-:W-:Y:S02]  /*3ab0*/  LEA R0, R10, UR6, 0x3 ;  /* 0x000000060a007c11 */ /* 0x000fe4000f8e18ff */
[----:B------:R-:W-:Y:S02]  /*3ac0*/  SHF.L.U32 R2, R9, 0x1f, RZ ;  /* 0x0000001f09027819 */ /* 0x000fe400000006ff */
[----:B------:R-:W-:Y:S01]  /*3ad0*/  PLOP3.LUT P0, PT, PT, PT, UP3, 0x80, 0x8 ;  /* 0x000000000008781c */ /* 0x000fe20003f0f038 */
[----:B------:R-:W-:Y:S01]  /*3ae0*/  VIADD R3, R0, 0x1a0 ;  /* 0x000001a000037836 */ /* 0x000fe20000000000 */
[----:B-1----:R-:W1:Y:S02]  /*3af0*/  SYNCS.PHASECHK.TRANS64.TRYWAIT P1, [R0+URZ+0x190], R2 ;  /* 0x00019002000075a7 */ /* 0x002e6400080211ff */
[----:B-1--4-:R-:W-:Y:S09]  /*3b00*/  @!P1 BRA `(.L_x_70) ;  /* 0x0000006800589947 */ /* 0x012ff20003800000 */
.L_x_189:
[----:B------:R-:W-:Y:S01]  /*3b10*/  LEA R4, R10, UR6, 0x4 ;  /* 0x000000060a047c11 */ /* 0x000fe2000f8e20ff */
[----:B------:R-:W-:Y:S01]  /*3b20*/  @UP3 ULEA UR4, UR17, UR6, 0x3 ;  /* 0x0000000611043291 */ /* 0x000fe2000f8e18ff */
[----:B------:R-:W-:Y:S01]  /*3b30*/  PLOP3.LUT P2, PT, PT, PT, PT, 0x80, 0x8 ;  /* 0x000000000008781c */ /* 0x000fe20003f4f070 */
[----:B------:R-:W-:Y:S01]  /*3b40*/  ULEA UR9, UR18, UR6, 0x3 ;  /* 0x0000000612097291 */ /* 0x000fe2000f8e18ff */
[----:B------:R-:W-:Y:S02]  /*3b50*/  PRMT R3, RZ, 0x654, R3 ;  /* 0x00000654ff037816 */ /* 0x000fe40000000003 */
[----:B------:R-:W2:Y:S01]  /*3b60*/  LDS.128 R4, [R4+0x220] ;  /* 0x0002200004047984 */ /* 0x000ea20000000c00 */
[----:B-1----:R-:W-:Y:S02]  /*3b70*/  @P0 SHF.L.U32 R2, R8, 0x1f, RZ ;  /* 0x0000001f08020819 */ /* 0x002fe400000006ff */
[----:B------:R-:W-:Y:S01]  /*3b80*/  SHF.L.U32 R0, R11, 0x1f, RZ ;  /* 0x0000001f0b007819 */ /* 0x000fe200000006ff */
[----:B------:R-:W-:Y:S01]  /*3b90*/  @!PT LDS RZ, [RZ] ;  /* 0x00000000fffff984 */ /* 0x000fe20000000800 */
[----:B------:R-:W-:Y:S01]  /*3ba0*/  @!PT LDS RZ, [RZ] ;  /* 0x00000000fffff984 */ /* 0x000fe20000000800 */
[----:B------:R-:W-:Y:S01]  /*3bb0*/  @!PT LDS RZ, [RZ] ;  /* 0x00000000fffff984 */ /* 0x000fe20000000800 */
[----:B------:R-:W-:Y:S01]  /*3bc0*/  @!PT LDS RZ, [RZ] ;  /* 0x00000000fffff984 */ /* 0x000fe20000000800 */
[----:B------:R1:W-:Y:S06]  /*3bd0*/  MEMBAR.ALL.CTA ;  /* 0x0000000000007992 */ /* 0x0003ec0000008000 */
[----:B-1----:R-:W1:Y:S02]  /*3be0*/  FENCE.VIEW.ASYNC.S ;  /* 0x00000000000073c6 */ /* 0x002e640000000000 */
[----:B-1----:R1:W-:Y:S01]  /*3bf0*/  SYNCS.ARRIVE.TRANS64.RED.A1T0 RZ, [R3+URZ], RZ ;  /* 0x000000ff03ff79a7 */ /* 0x0023e200081004ff */
[----:B------:R1:W4:Y:S01]  /*3c00*/  @P0 SYNCS.PHASECHK.TRANS64.TRYWAIT P2, [UR4], R2 ;  /* 0x00000002ff0005a7 */ /* 0x0003220008041104 */
[----:B--2---:R-:W-:Y:S01]  /*3c10*/  LOP3.LUT P1, RZ, R6, 0x1, RZ, 0xc0, !PT ;  /* 0x0000000106ff7812 */ /* 0x004fe2000782c0ff */
[----:B------:R-:W2:Y:S02]  /*3c20*/  SYNCS.PHASECHK.TRANS64.TRYWAIT P0, [UR9+0x1d0], R0 ;  /* 0x0001d000ff0075a7 */ /* 0x000ea40008001109 */
[----:B-12-4-:R-:W-:Y:S10]  /*3c30*/  @!P0 BRA `(.L_x_71) ;  /* 0x0000006800208947 */ /* 0x016ff40003800000 */
.L_x_191:
[----:B------:R-:W-:Y:S01]  /*3c40*/  IADD3 R10, PT, PT, R10, 0x1, RZ ;  /* 0x000000010a0a7810 */ /* 0x000fe20007ffe0ff */
[----:B------:R-:W-:Y:S06]  /*3c50*/  BRA.U !UP3, `(.L_x_72) ;  /* 0x000000010ba07547 */ /* 0x000fec000b800000 */
[----:B------:R-:W-:Y:S02]  /*3c60*/  ULEA.HI UR8, UR18, UR18, URZ, 0x1 ;  /* 0x0000001212087291 */ /* 0x000fe4000f8f08ff */
[----:B------:R-:W-:Y:S02]  /*3c70*/  UPLOP3.LUT UP4, UPT, UPT, UPT, UPT, 0x40, 0x4 ;  /* 0x000000000004789c */ /* 0x000fe40003f8e870 */
[----:B------:R-:W-:Y:S02]  /*3c80*/  USHF.L.U32 UR4, UR8, 0x7, URZ ;  /* 0x0000000708047899 */ /* 0x000fe400080006ff */
[----:B------:R-:W-:Y:S02]  /*3c90*/  ULOP3.LUT UR8, UR8, 0xffe, URZ, 0xc0, !UPT ;  /* 0x00000ffe08087892 */ /* 0x000fe4000f8ec0ff */
[----:B------:R-:W-:Y:S02]  /*3ca0*/  ULOP3.LUT UR4, UR4, 0xffffff00, URZ, 0xc0, !UPT ;  /* 0xffffff0004047892 */ /* 0x000fe4000f8ec0ff */
[----:B------:R-:W-:-:S02]  /*3cb0*/  UIADD3 UR8, UPT, UPT, -UR8, UR18, URZ ;  /* 0x0000001208087290 */ /* 0x000fc4000fffe1ff */
[----:B------:R-:W-:Y:S01]  /*3cc0*/  UIADD3 UR4, UPT, UPT, UR19, UR4, URZ ;  /* 0x0000000413047290 */ /* 0x000fe2000fffe0ff */
[----:B------:R-:W-:Y:S01]  /*3cd0*/  UMOV UR16, UR10 ;  /* 0x0000000a00107c82 */ /* 0x000fe20008000000 */
[----:B------:R-:W-:Y:S02]  /*3ce0*/  UMOV UR15, UR5 ;  /* 0x00000005000f7c82 */ /* 0x000fe40008000000 */
[----:B------:R-:W-:Y:S01]  /*3cf0*/  ULEA UR8, UR8, UR4, 0x14 ;  /* 0x0000000408087291 */ /* 0x000fe2000f8ea0ff */
[----:B------:R-:W-:-:S11]  /*3d00*/  UMOV UR14, UR17 ;  /* 0x00000011000e7c82 */ /* 0x000fd60008000000 */
.L_x_75:
[----:B------:R-:W-:Y:S02]  /*3d10*/  UIADD3 UR16, UPT, UPT, UR16, 0x1, URZ ;  /* 0x0000000110107890 */ /* 0x000fe4000fffe0ff */
[----:B--2---:R-:W-:Y:S02]  /*3d20*/  ULEA UR7, UR14, UR6, 0x3 ;  /* 0x000000060e077291 */ /* 0x004fe4000f8e18ff */
[----:B------:R-:W-:Y:S01]  /*3d30*/  UISETP.NE.AND UP0, UPT, UR16, URZ, UPT ;  /* 0x000000ff1000728c */ /* 0x000fe2000bf05270 */
[----:B----4-:R-:W-:Y:S10]  /*3d40*/  @P2 BRA `(.L_x_73) ;  /* 0x00000000000c2947 */ /* 0x010ff40003800000 */
[----:B-1----:R-:W-:Y:S04]  /*3d50*/  SHF.L.U32 R2, R8, 0x1f, RZ ;  /* 0x0000001f08027819 */ /* 0x002fe800000006ff */
[----:B------:R-:W1:Y:S02]  /*3d60*/  SYNCS.PHASECHK.TRANS64.TRYWAIT P0, [UR7], R2 ;  /* 0x00000002ff0075a7 */ /* 0x000e640008001107 */
[----:B-1----:R-:W-:Y:S05]  /*3d70*/  @!P0 BRA `(.L_x_74) ;  /* 0x0000006400e88947 */ /* 0x002fea0003800000 */
.L_x_73:
[----:B------:R-:W-:Y:S01]  /*3d80*/  UISETP.NE.AND UP1, UPT, UR15, 0x1, UPT ;  /* 0x000000010f00788c */ /* 0x000fe2000bf25270 */
[----:B------:R-:W-:Y:S01]  /*3d90*/  PLOP3.LUT P2, PT, PT, PT, PT, 0x80, 0x8 ;  /* 0x000000000008781c */ /* 0x000fe20003f4f070 */
[----:B------:R-:W-:Y:S02]  /*3da0*/  UIADD3 UR17, UPT, UPT, UR14, 0x1, URZ ;  /* 0x000000010e117890 */ /* 0x000fe4000fffe0ff */
[----:B------:R-:W-:Y:S02]  /*3db0*/  ULEA UR22, UR14, UR12, 0x9 ;  /* 0x0000000c0e167291 */ /* 0x000fe4000f8e48ff */
[----:B------:R-:W-:Y:S01]  /*3dc0*/  UISETP.NE.AND UP2, UPT, UR17, 0x14, UPT ;  /* 0x000000141100788c */ /* 0x000fe2000bf45270 */
[----:B------:R-:W-:Y:S01]  /*3dd0*/  PLOP3.LUT P0, PT, PT, PT, UP1, 0x80, 0x8 ;  /* 0x000000000008781c */ /* 0x000fe20003f0f018 */
[----:B------:R-:W-:Y:S02]  /*3de0*/  ULEA UR24, UR14, UR11, 0x7 ;  /* 0x0000000b0e187291 */ /* 0x000fe4000f8e38ff */
[----:B------:R-:W-:Y:S02]  /*3df0*/  USEL UR13, URZ, 0x1, UP2 ;  /* 0x00000001ff0d7887 */ /* 0x000fe40009000000 */
[----:B------:R-:W-:Y:S02]  /*3e00*/  USEL UR17, UR17, URZ, UP2 ;  /* 0x000000ff11117287 */ /* 0x000fe40009000000 */
[----:B------:R-:W-:Y:S02]  /*3e10*/  UIADD3 UR7, UPT, UPT, UR7, 0xa0, URZ ;  /* 0x000000a007077890 */ /* 0x000fe4000fffe0ff */
[----:B------:R-:W-:Y:S01]  /*3e20*/  @UP1 ULEA UR4, UR17, UR6, 0x3 ;  /* 0x0000000611041291 */ /* 0x000fe2000f8e18ff */
[----:B------:R-:W-:Y:S01]  /*3e30*/  LOP3.LUT R8, R8, UR13, RZ, 0x3c, !PT ;  /* 0x0000000d08087c12 */ /* 0x000fe2000f8e3cff */
[----:B------:R-:W-:Y:S01]  /*3e40*/  UMOV UR23, 0x40004040 ;  /* 0x4000404000177882 */ /* 0x000fe20000000000 */
[----:B------:R-:W-:Y:S01]  /*3e50*/  UMOV UR25, 0xc0004010 ;  /* 0xc000401000197882 */ /* 0x000fe20000000000 */
[----:B------:R-:W-:Y:S01]  /*3e60*/  UIADD3 UR15, UPT, UPT, UR15, -0x1, URZ ;  /* 0xffffffff0f0f7890 */ /* 0x000fe2000fffe0ff */
[----:B-1----:R-:W-:Y:S01]  /*3e70*/  @P0 SHF.L.U32 R0, R8, 0x1f, RZ ;  /* 0x0000001f08000819 */ /* 0x002fe200000006ff */
[----:B------:R-:W-:Y:S03]  /*3e80*/  UMOV UR14, UR17 ;  /* 0x00000011000e7c82 */ /* 0x000fe60008000000 */
[----:B------:R2:W4:Y:S01]  /*3e90*/  @P0 SYNCS.PHASECHK.TRANS64.TRYWAIT P2, [UR4], R0 ;  /* 0x00000000ff0005a7 */ /* 0x0005220008041104 */
[----:B------:R2:W-:Y:S01]  /*3ea0*/  UTCQMMA gdesc[UR24], gdesc[UR22], tmem[UR8], tmem[UR20], idesc[UR21], UP4 ;  /* 0x00ff1416180075ea */ /* 0x0005e2000a000308 */
[----:B------:R-:W-:Y:S01]  /*3eb0*/  UPLOP3.LUT UP4, UPT, UPT, UPT, UPT, 0x80, 0x8 ;  /* 0x000000000008789c */ /* 0x000fe20003f8f070 */
[----:B------:R2:W-:Y:S01]  /*3ec0*/  UTCBAR [UR7], URZ ;  /* 0x000000ff070073e9 */ /* 0x0005e200080000ff */
[----:B------:R-:W-:Y:S09]  /*3ed0*/  BRA.U UP0, `(.L_x_75) ;  /* 0xfffffffd008c7547 */ /* 0x000ff2000b83ffff */
.L_x_72:
[----:B------:R-:W-:Y:S01]  /*3ee0*/  UIADD3 UR18, UPT, UPT, UR18, 0x1, URZ ;  /* 0x0000000112127890 */ /* 0x000fe2000fffe0ff */
[C---:B------:R-:W-:Y:S01]  /*3ef0*/  ISETP.NE.AND P0, PT, R10.reuse, 0x2, PT ;  /* 0x000000020a00780c */ /* 0x040fe20003f05270 */
[----:B------:R-:W-:Y:S02]  /*3f00*/  UIADD3 UR9, UPT, UPT, UR9, 0x1b0, URZ ;  /* 0x000001b009097890 */ /* 0x000fe4000fffe0ff */
[----:B------:R-:W-:Y:S01]  /*3f10*/  UISETP.NE.AND UP0, UPT, UR18, 0x4, UPT ;  /* 0x000000041200788c */ /* 0x000fe2000bf05270 */
[----:B-12---:R-:W-:Y:S02]  /*3f20*/  SEL R0, RZ, 0x1, P0 ;  /* 0x00000001ff007807 */ /* 0x006fe40000000000 */
[----:B------:R-:W-:Y:S01]  /*3f30*/  SEL R10, R10, RZ, P0 ;  /* 0x000000ff0a0a7207 */ /* 0x000fe20000000000 */
[----:B------:R-:W-:Y:S01]  /*3f40*/  USEL UR4, URZ, 0x1, UP0 ;  /* 0x00000001ff047887 */ /* 0x000fe20008000000 */
[----:B------:R-:W-:Y:S01]  /*3f50*/  LOP3.LUT R9, R9, R0, RZ, 0x3c, !PT ;  /* 0x0000000009097212 */ /* 0x000fe200078e3cff */
[----:B------:R-:W-:Y:S01]  /*3f60*/  USEL UR18, UR18, URZ, UP0 ;  /* 0x000000ff12127287 */ /* 0x000fe20008000000 */
[----:B------:R1:W-:Y:S03]  /*3f70*/  UTCBAR [UR9], URZ ;  /* 0x000000ff090073e9 */ /* 0x0003e600080000ff */
[----:B------:R-:W-:Y:S01]  /*3f80*/  LOP3.LUT R11, R11, UR4, RZ, 0x3c, !PT ;  /* 0x000000040b0b7c12 */ /* 0x000fe2000f8e3cff */
[----:B------:R-:W-:Y:S07]  /*3f90*/  @P1 BRA `(.L_x_76) ;  /* 0xfffffff800c41947 */ /* 0x000fee000383ffff */
[----:B------:R-:W2:Y:S01]  /*3fa0*/  S2UR UR4, SR_CgaCtaId ;  /* 0x00000000000479c3 */ /* 0x000ea20000008800 */
[----:B------:R-:W-:Y:S01]  /*3fb0*/  ELECT P0, URZ, PT ;  /* 0x0000000000ff782f */ /* 0x000fe20003800000 */
[----:B------:R-:W-:Y:S01]  /*3fc0*/  IMAD.MOV.U32 R0, RZ, RZ, 0x1 ;  /* 0x00000001ff007424 */ /* 0x000fe200078e00ff */
[----:B------:R-:W-:Y:S01]  /*3fd0*/  UIADD3 UR6, UPT, UPT, UR6, 0x1d0, URZ ;  /* 0x000001d006067890 */ /* 0x000fe2000fffe0ff */
[----:B------:R-:W-:Y:S01]  /*3fe0*/  SHF.L.U32 R2, R11, 0x1f, RZ ;  /* 0x0000001f0b027819 */ /* 0x000fe200000006ff */
[----:B------:R-:W-:-:S03]  /*3ff0*/  UMOV UR5, 0x40 ;  /* 0x0000004000057882 */ /* 0x000fc60000000000 */
[----:B------:R-:W-:Y:S01]  /*4000*/  UVIRTCOUNT.DEALLOC.SMPOOL 0x80 ;  /* 0x000000800000784c */ /* 0x000fe20000000000 */
[----:B--2---:R-:W-:Y:S02]  /*4010*/  ULEA UR4, UR4, UR5, 0x18 ;  /* 0x0000000504047291 */ /* 0x004fe4000f8ec0ff */
[----:B------:R-:W-:-:S07]  /*4020*/  ULEA UR5, UR18, UR6, 0x3 ;  /* 0x0000000612057291 */ /* 0x000fce000f8e18ff */
[----:B------:R2:W-:Y:S02]  /*4030*/  @P0 STS.U8 [UR4+0x1c], R0 ;  /* 0x00001c00ff000988 */ /* 0x0005e40008000004 */
[----:B------:R-:W3:Y:S02]  /*4040*/  SYNCS.PHASECHK.TRANS64.TRYWAIT P0, [UR5], R2 ;  /* 0x00000002ff0075a7 */ /* 0x000ee40008001105 */
[----:B--23--:R-:W-:Y:S05]  /*4050*/  @!P0 BRA `(.L_x_77) ;  /* 0x0000006400488947 */ /* 0x00cfea0003800000 */
.L_x_194:
[----:B------:R-:W-:-:S04]  /*4060*/  UIADD3 UR7, UPT, UPT, UR18, 0x1, URZ ;  /* 0x0000000112077890 */ /* 0x000fc8000fffe0ff */
[----:B------:R-:W-:-:S04]  /*4070*/  UISETP.NE.AND UP0, UPT, UR7, 0x4, UPT ;  /* 0x000000040700788c */ /* 0x000fc8000bf05270 */
[----:B------:R-:W-:Y:S02]  /*4080*/  USEL UR8, URZ, 0x1, UP0 ;  /* 0x00000001ff087887 */ /* 0x000fe40008000000 */
[----:B------:R-:W-:-:S04]  /*4090*/  USEL UR7, UR7, URZ, UP0 ;  /* 0x000000ff07077287 */ /* 0x000fc80008000000 */
[----:B------:R-:W-:Y:S01]  /*40a0*/  ULEA UR5, UR7, UR6, 0x3 ;  /* 0x0000000607057291 */ /* 0x000fe2000f8e18ff */
[----:B--2---:R-:W-:-:S04]  /*40b0*/  LOP3.LUT R2, R11, UR8, RZ, 0x3c, !PT ;  /* 0x000000080b027c12 */ /* 0x004fc8000f8e3cff */
[----:B------:R-:W-:-:S04]  /*40c0*/  SHF.L.U32 R3, R2, 0x1f, RZ ;  /* 0x0000001f02037819 */ /* 0x000fc800000006ff */
[----:B------:R-:W2:Y:S02]  /*40d0*/  SYNCS.PHASECHK.TRANS64.TRYWAIT P0, [UR5], R3 ;  /* 0x00000003ff0075a7 */ /* 0x000ea40008001105 */
[----:B--2---:R-:W-:Y:S05]  /*40e0*/  @!P0 BRA `(.L_x_78) ;  /* 0x00000064003c8947 */ /* 0x004fea0003800000 */
.L_x_196:
[----:B------:R-:W-:-:S04]  /*40f0*/  UIADD3 UR7, UPT, UPT, UR7, 0x1, URZ ;  /* 0x0000000107077890 */ /* 0x000fc8000fffe0ff */
[----:B------:R-:W-:-:S04]  /*4100*/  UISETP.NE.AND UP0, UPT, UR7, 0x4, UPT ;  /* 0x000000040700788c */ /* 0x000fc8000bf05270 */
[----:B------:R-:W-:Y:S02]  /*4110*/  USEL UR8, URZ, 0x1, UP0 ;  /* 0x00000001ff087887 */ /* 0x000fe40008000000 */
[----:B------:R-:W-:-:S04]  /*4120*/  USEL UR7, UR7, URZ, UP0 ;  /* 0x000000ff07077287 */ /* 0x000fc80008000000 */
[----:B------:R-:W-:Y:S01]  /*4130*/  ULEA UR5, UR7, UR6, 0x3 ;  /* 0x0000000607057291 */ /* 0x000fe2000f8e18ff */
[----:B------:R-:W-:-:S04]  /*4140*/  LOP3.LUT R2, R2, UR8, RZ, 0x3c, !PT ;  /* 0x0000000802027c12 */ /* 0x000fc8000f8e3cff */
[----:B--2---:R-:W-:-:S04]  /*4150*/  SHF.L.U32 R3, R2, 0x1f, RZ ;  /* 0x0000001f02037819 */ /* 0x004fc800000006ff */
[----:B------:R-:W2:Y:S02]  /*4160*/  SYNCS.PHASECHK.TRANS64.TRYWAIT P0, [UR5], R3 ;  /* 0x00000003ff0075a7 */ /* 0x000ea40008001105 */
[----:B--2---:R-:W-:Y:S05]  /*4170*/  @!P0 BRA `(.L_x_79) ;  /* 0x0000006400308947 */ /* 0x004fea0003800000 */
.L_x_198:
[----:B------:R-:W-:-:S04]  /*4180*/  UIADD3 UR7, UPT, UPT, UR7, 0x1, URZ ;  /* 0x0000000107077890 */ /* 0x000fc8000fffe0ff */
[----:B------:R-:W-:-:S04]  /*4190*/  UISETP.NE.AND UP0, UPT, UR7, 0x4, UPT ;  /* 0x000000040700788c */ /* 0x000fc8000bf05270 */
[----:B------:R-:W-:Y:S02]  /*41a0*/  USEL UR5, URZ, 0x1, UP0 ;  /* 0x00000001ff057887 */ /* 0x000fe40008000000 */
[----:B------:R-:W-:-:S04]  /*41b0*/  USEL UR7, UR7, URZ, UP0 ;  /* 0x000000ff07077287 */ /* 0x000fc80008000000 */
[----:B------:R-:W-:Y:S01]  /*41c0*/  ULEA UR7, UR7, UR6, 0x3 ;  /* 0x0000000607077291 */ /* 0x000fe2000f8e18ff */
[----:B------:R-:W-:-:S04]  /*41d0*/  LOP3.LUT R2, R2, UR5, RZ, 0x3c, !PT ;  /* 0x0000000502027c12 */ /* 0x000fc8000f8e3cff */
[----:B------:R-:W-:-:S04]  /*41e0*/  SHF.L.U32 R2, R2, 0x1f, RZ ;  /* 0x0000001f02027819 */ /* 0x000fc800000006ff */
[----:B------:R-:W3:Y:S02]  /*41f0*/  SYNCS.PHASECHK.TRANS64.TRYWAIT P0, [UR7], R2 ;  /* 0x00000002ff0075a7 */ /* 0x000ee40008001107 */
[----:B---3--:R-:W-:Y:S05]  /*4200*/  @!P0 BRA `(.L_x_80) ;  /* 0x0000006400248947 */ /* 0x008fea0003800000 */
.L_x_200:
[----:B------:R-:W-:Y:S01]  /*4210*/  NOP ;  /* 0x0000000000007918 */ /* 0x000fe20000000000 */
[----:B--2---:R-:W2:Y:S01]  /*4220*/  LDS R0, [UR4+0x14] ;  /* 0x00001404ff007984 */ /* 0x004ea20008000800 */
[----:B------:R-:W-:Y:S01]  /*4230*/  ULOP3.LUT UR6, UR19, 0xffff, URZ, 0xc0, !UPT ;  /* 0x0000ffff13067892 */ /* 0x000fe2000f8ec0ff */
[----:B------:R-:W-:Y:S01]  /*4240*/  UMOV UR8, 0xffff ;  /* 0x0000ffff00087882 */ /* 0x000fe20000000000 */
[----:B------:R-:W-:Y:S02]  /*4250*/  UMOV UR5, 0x1 ;  /* 0x0000000100057882 */ /* 0x000fe40000000000 */
[----:B------:R-:W-:-:S04]  /*4260*/  USHF.R.U32.HI UR6, URZ, 0x5, UR6 ;  /* 0x00000005ff067899 */ /* 0x000fc80008011606 */
[----:B------:R-:W-:Y:S02]  /*4270*/  USHF.L.U32 UR8, UR8, UR6, URZ ;  /* 0x0000000608087299 */ /* 0x000fe400080006ff */
[----:B------:R-:W-:-:S04]  /*4280*/  USHF.L.U32 UR5, UR5, UR6, URZ ;  /* 0x0000000605057299 */ /* 0x000fc800080006ff */
[----:B--2---:R-:W-:-:S04]  /*4290*/  LOP3.LUT R0, R0, UR8, RZ, 0xc0, !PT ;  /* 0x0000000800007c12 */ /* 0x004fc8000f8ec0ff */
[----:B------:R-:W-:-:S13]  /*42a0*/  ISETP.NE.AND P0, PT, R0, UR8, PT ;  /* 0x0000000800007c0c */ /* 0x000fda000bf05270 */
[----:B------:R-:W-:Y:S05]  /*42b0*/  @P0 BRA `(.L_x_81) ;  /* 0x0000000000580947 */ /* 0x000fea0003800000 */
[----:B------:R-:W2:Y:S02]  /*42c0*/  LDS R0, [UR4+0x18] ;  /* 0x00001804ff007984 */ /* 0x000ea40008000800 */
[----:B--2---:R-:W-:-:S04]  /*42d0*/  LOP3.LUT R0, R0, UR5, RZ, 0xc0, !PT ;  /* 0x0000000500007c12 */ /* 0x004fc8000f8ec0ff */
[----:B------:R-:W-:-:S13]  /*42e0*/  ISETP.NE.AND P0, PT, R0, UR5, PT ;  /* 0x0000000500007c0c */ /* 0x000fda000bf05270 */
[----:B------:R-:W-:Y:S05]  /*42f0*/  @P0 BRA `(.L_x_82) ;  /* 0x00000000003c0947 */ /* 0x000fea0003800000 */
[----:B------:R-:W2:Y:S01]  /*4300*/  S2R R2, SR_LANEID ;  /* 0x0000000000027919 */ /* 0x000ea20000000000 */
[----:B------:R-:W-:Y:S01]  /*4310*/  ULOP3.LUT UR8, URZ, UR8, URZ, 0x33, !UPT ;  /* 0x00000008ff087292 */ /* 0x000fe2000f8e33ff */
[----:B------:R-:W-:Y:S02]  /*4320*/  VOTEU.ANY UR7, UPT, PT ;  /* 0x0000000000077886 */ /* 0x000fe400038e0100 */
[----:B------:R-:W-:-:S03]  /*4330*/  UFLO.U32 UR7, UR7 ;  /* 0x00000007000772bd */ /* 0x000fc600080e0000 */
[----:B------:R-:W-:-:S04]  /*4340*/  IMAD.U32 R0, RZ, RZ, UR8 ;  /* 0x00000008ff007e24 */ /* 0x000fc8000f8e00ff */
[----:B------:R3:W1:Y:S02]  /*4350*/  REDUX UR6, R0 ;  /* 0x00000000000673c4 */ /* 0x0006640000000000 */
[----:B------:R1:W-:Y:S01]  /*4360*/  UTCATOMSWS.AND URZ, UR8 ;  /* 0x0000000800ff79e3 */ /* 0x0003e20008000000 */
[----:B--2---:R-:W-:Y:S02]  /*4370*/  ISETP.EQ.U32.AND P0, PT, R2, UR7, PT ;  /* 0x0000000702007c0c */ /* 0x004fe4000bf02070 */
[----:B---3--:R-:W-:Y:S02]  /*4380*/  LOP3.LUT R0, RZ, UR5, RZ, 0x33, !PT ;  /* 0x00000005ff007c12 */ /* 0x008fe4000f8e33ff */
[----:B-1----:R-:W-:Y:S02]  /*4390*/  MOV R2, UR6 ;  /* 0x0000000600027c02 */ /* 0x002fe40008000f00 */
[----:B------:R-:W1:Y:S07]  /*43a0*/  REDUX UR5, R0 ;  /* 0x00000000000573c4 */ /* 0x000e6e0000000000 */
[----:B------:R2:W-:Y:S01]  /*43b0*/  @P0 ATOMS.AND RZ, [UR4+0x14], R2 ;  /* 0x00001402ffff098c */ /* 0x0005e2000a800004 */
[----:B-1----:R-:W-:-:S05]  /*43c0*/  IMAD.U32 R0, RZ, RZ, UR5 ;  /* 0x00000005ff007e24 */ /* 0x002fca000f8e00ff */
[----:B------:R2:W-:Y:S01]  /*43d0*/  @P0 ATOMS.AND RZ, [UR4+0x18], R0 ;  /* 0x00001800ffff098c */ /* 0x0005e2000a800004 */
[----:B------:R-:W-:Y:S05]  /*43e0*/  BRA `(.L_x_83) ;  /* 0x0000000000147947 */ /* 0x000fea0003800000 */
.L_x_82:
[----:B------:R-:W-:Y:S02]  /*43f0*/  MOV R2, 0x4410 ;  /* 0x0000441000027802 */ /* 0x000fe40000000f00 */
[----:B-1--45:R-:W-:Y:S05]  /*4400*/  CALL.REL.NOINC `($__internal_0_$__cuda_sm10x_tcgen05_guardrail_trap_col_being_dealloced_not_returned_by_alloc) ;  /* 0x0000006800087944 */ /* 0x032fea0003c00000 */
[----:B------:R-:W-:Y:S05]  /*4410*/  BRA `(.L_x_83) ;  /* 0x0000000000087947 */ /* 0x000fea0003800000 */
.L_x_81:
[----:B------:R-:W-:Y:S02]  /*4420*/  MOV R2, 0x4440 ;  /* 0x0000444000027802 */ /* 0x000fe40000000f00 */
[----:B-1--45:R-:W-:Y:S05]  /*4430*/  CALL.REL.NOINC `($__internal_2_$__cuda_sm10x_tcgen05_guardrail_trap_unallocated_columns_being_dealloced) ;  /* 0x0000006800147944 */ /* 0x032fea0003c00000 */
.L_x_83:
[----:B------:R-:W-:Y:S01]  /*4440*/  NOP ;  /* 0x0000000000007918 */ /* 0x000fe20000000000 */
[----:B------:R-:W-:Y:S05]  /*4450*/  EXIT ;  /* 0x000000000000794d */ /* 0x000fea0003800000 */
.L_x_65:
[----:B------:R-:W-:-:S09]  /*4460*/  UISETP.NE.OR UP2, UPT, UR8, 0x3, !UP2 ;  /* 0x000000030800788c */ /* 0x000fd2000d745670 */
[----:B------:R-:W-:Y:S05]  /*4470*/  BRA.U UP2, `(.L_x_84) ;  /* 0x0000001102087547 */ /* 0x000fea000b800000 */
[----:B------:R-:W1:Y:S01]  /*4480*/  LDC R0, c[0x0][0xb30] ;  /* 0x0002cc00ff007b82 */ /* 0x000e620000000800 */
[----:B------:R-:W2:Y:S01]  /*4490*/  LDCU.64 UR8, c[0x0][0x888] ;  /* 0x00011100ff0877ac */ /* 0x000ea20008000a00 */
[----:B------:R-:W-:Y:S02]  /*44a0*/  HFMA2 R27, -RZ, RZ, 0, 0 ;  /* 0x00000000ff1b7431 */ /* 0x000fe400000001ff */
[----:B------:R-:W-:Y:S01]  /*44b0*/  IMAD.MOV.U32 R29, RZ, RZ, 0x1 ;  /* 0x00000001ff1d7424 */ /* 0x000fe200078e00ff */
[----:B------:R-:W-:Y:S01]  /*44c0*/  MOV R25, 0x1000 ;  /* 0x0000100000197802 */ /* 0x000fe20000000f00 */
[----:B------:R-:W4:Y:S01]  /*44d0*/  LDCU.64 UR4, c[0x0][0x890] ;  /* 0x00011200ff0477ac */ /* 0x000f220008000a00 */
[----:B------:R-:W-:Y:S01]  /*44e0*/  IMAD.MOV.U32 R28, RZ, RZ, RZ ;  /* 0x000000ffff1c7224 */ /* 0x000fe200078e00ff */
[----:B------:R-:W3:Y:S01]  /*44f0*/  LDC R24, c[0x0][0x370] ;  /* 0x0000dc00ff187b82 */ /* 0x000ee20000000800 */
[----:B------:R-:W-:Y:S01]  /*4500*/  UMOV UR7, 0x400 ;  /* 0x0000040000077882 */ /* 0x000fe20000000000 */
[----:B------:R-:W-:-:S02]  /*4510*/  UPLOP3.LUT UP1, UPT, UPT, UPT, UPT, 0x40, 0x4 ;  /* 0x000000000004789c */ /* 0x000fc40003f2e870 */
[----:B------:R-:W-:-:S04]  /*4520*/  ULEA UR7, UR37, UR7, 0x18 ;  /* 0x0000000725077291 */ /* 0x000fc8000f8ec0ff */
[----:B------:R-:W3:Y:S01]  /*4530*/  LDC R3, c[0x0][0xb0c] ;  /* 0x0002c300ff037b82 */ /* 0x000ee20000000800 */
[----:B------:R-:W-:Y:S02]  /*4540*/  UIADD3 UR13, UPT, UPT, UR7, 0x158, URZ ;  /* 0x00000158070d7890 */ /* 0x000fe4000fffe0ff */
[----:B--2---:R-:W-:Y:S02]  /*4550*/  UISETP.NE.U32.AND UP2, UPT, UR8, URZ, UPT ;  /* 0x000000ff0800728c */ /* 0x004fe4000bf45070 */
[----:B------:R-:W-:Y:S02]  /*4560*/  UIADD3 UR33, UPT, UPT, UR7, 0x140, URZ ;  /* 0x0000014007217890 */ /* 0x000fe4000fffe0ff */
[----:B----4-:R-:W-:Y:S01]  /*4570*/  UISETP.NE.U32.AND UP3, UPT, UR4, URZ, UPT ;  /* 0x000000ff0400728c */ /* 0x010fe2000bf65070 */
[----:B------:R-:W2:Y:S01]  /*4580*/  LDC R18, c[0x0][0xb20] ;  /* 0x0002c800ff127b82 */ /* 0x000ea20000000800 */
[----:B-1----:R-:W-:Y:S01]  /*4590*/  ISETP.NE.AND P1, PT, R0, 0x1, PT ;  /* 0x000000010000780c */ /* 0x002fe20003f25270 */
[----:B------:R-:W-:-:S02]  /*45a0*/  UISETP.NE.AND.EX UP2, UPT, UR9, URZ, UPT, UP2 ;  /* 0x000000ff0900728c */ /* 0x000fc4000bf45320 */
[----:B------:R-:W-:Y:S02]  /*45b0*/  UIADD3 UR25, UPT, UPT, UR7, 0x148, URZ ;  /* 0x0000014807197890 */ /* 0x000fe4000fffe0ff */
[----:B------:R-:W-:Y:S02]  /*45c0*/  UIADD3 UR17, UPT, UPT, UR7, 0x150, URZ ;  /* 0x0000015007117890 */ /* 0x000fe4000fffe0ff */
[----:B------:R-:W1:Y:S01]  /*45d0*/  LDC.64 R30, c[0x0][0x348] ;  /* 0x0000d200ff1e7b82 */ /* 0x000e620000000a00 */
[----:B------:R-:W-:Y:S02]  /*45e0*/  UPRMT UR13, UR37, 0x654, UR13 ;  /* 0x00000654250d7896 */ /* 0x000fe4000800000d */
[----:B------:R-:W-:-:S05]  /*45f0*/  UISETP.NE.AND.EX UP3, UPT, UR5, URZ, UPT, UP3 ;  /* 0x000000ff0500728c */ /* 0x000fca000bf65330 */
[----:B------:R-:W4:Y:S08]  /*4600*/  LDC.64 R16, c[0x0][0xb10] ;  /* 0x0002c400ff107b82 */ /* 0x000f300000000a00 */
[----:B------:R-:W1:Y:S08]  /*4610*/  LDC.64 R6, c[0x0][0xb18] ;  /* 0x0002c600ff067b82 */ /* 0x000e700000000a00 */
[----:B------:R-:W1:Y:S08]  /*4620*/  LDC.64 R4, c[0x0][0xb28] ;  /* 0x0002ca00ff047b82 */ /* 0x000e700000000a00 */
[----:B--23--:R-:W1:Y:S02]  /*4630*/  LDC R19, c[0x0][0x374] ;  /* 0x0000dd00ff137b82 */ /* 0x00ce640000000800 */
.L_x_95:
[C---:B------:R-:W-:Y:S02]  /*4640*/  LEA R0, R28.reuse, UR7, 0x3 ;  /* 0x000000071c007c11 */ /* 0x040fe4000f8e18ff */
[----:B------:R-:W-:Y:S02]  /*4650*/  SHF.L.U32 R2, R27, 0x1f, RZ ;  /* 0x0000001f1b027819 */ /* 0x000fe400000006ff */
[----:B------:R-:W-:Y:S02]  /*4660*/  LEA R20, R28, UR7, 0x4 ;  /* 0x000000071c147c11 */ /* 0x000fe4000f8e20ff */
[----:B--2---:R-:W2:Y:S02]  /*4670*/  SYNCS.PHASECHK.TRANS64.TRYWAIT P0, [R0+URZ+0x190], R2 ;  /* 0x00019002000075a7 */ /* 0x004ea400080011ff */
[----:B--2---:R-:W-:Y:S05]  /*4680*/  @!P0 BRA `(.L_x_85) ;  /* 0x00000060001c8947 */ /* 0x004fea0003800000 */
.L_x_201:
[----:B------:R-:W-:Y:S01]  /*4690*/  ISETP.GE.AND P0, PT, R40, 0x1, PT ;  /* 0x000000012800780c */ /* 0x000fe20003f06270 */
[----:B------:R-:W3:Y:S01]  /*46a0*/  LDS.128 R20, [R20+0x220] ;  /* 0x0002200014147984 */ /* 0x000ee20000000c00 */
[----:B--2---:R-:W-:Y:S01]  /*46b0*/  VIADD R0, R0, 0x1a0 ;  /* 0x000001a000007836 */ /* 0x004fe20000000000 */
[----:B------:R-:W-:Y:S01]  /*46c0*/  @!PT LDS RZ, [RZ] ;  /* 0x00000000fffff984 */ /* 0x000fe20000000800 */
[----:B------:R-:W-:Y:S01]  /*46d0*/  @!PT LDS RZ, [RZ] ;  /* 0x00000000fffff984 */ /* 0x000fe20000000800 */
[----:B------:R-:W-:Y:S01]  /*46e0*/  @!PT LDS RZ, [RZ] ;  /* 0x00000000fffff984 */ /* 0x000fe20000000800 */
[----:B------:R-:W-:Y:S01]  /*46f0*/  @!PT LDS RZ, [RZ] ;  /* 0x00000000fffff984 */ /* 0x000fe20000000800 */
[----:B------:R2:W-:Y:S06]  /*4700*/  MEMBAR.ALL.CTA ;  /* 0x0000000000007992 */ /* 0x0005ec0000008000 */
[----:B--2---:R-:W2:Y:S01]  /*4710*/  FENCE.VIEW.ASYNC.S ;  /* 0x00000000000073c6 */ /* 0x004ea20000000000 */
[----:B------:R-:W-:Y:S04]  /*4720*/  PRMT R0, RZ, 0x654, R0 ;  /* 0x00000654ff007816 */ /* 0x000fe80000000000 */
[----:B--2---:R2:W-:Y:S01]  /*4730*/  SYNCS.ARRIVE.TRANS64.RED.A1T0 RZ, [R0+URZ], RZ ;  /* 0x000000ff00ff79a7 */ /* 0x0045e200081004ff */
[----:B---3--:R-:W-:Y:S11]  /*4740*/  LOP3.LUT P3, RZ, R22, 0x1, RZ, 0xc0, !PT ;  /* 0x0000000116ff7812 */ /* 0x008ff6000786c0ff */
[----:B------:R-:W-:Y:S02]  /*4750*/  @!UPT UIADD3 URZ, UPT, UPT, URZ, URZ, URZ ;  /* 0x000000fffffff290 */ /* 0x000fe4000fffe0ff */
[----:B------:R-:W-:Y:S02]  /*4760*/  @P3 MOV R11, R20 ;  /* 0x00000014000b3202 */ /* 0x000fe40000000f00 */
[----:B------:R-:W-:Y:S01]  /*4770*/  @P3 LOP3.LUT R10, R21, 0xffff, RZ, 0xc0, !PT ;  /* 0x0000ffff150a3812 */ /* 0x000fe200078ec0ff */
[----:B--2---:R-:W-:Y:S06]  /*4780*/  @!P0 BRA `(.L_x_86) ;  /* 0x0000000000a48947 */ /* 0x004fec0003800000 */
[-C--:B-1----:R-:W-:Y:S01]  /*4790*/  IMAD.HI.U32 R0, R19, R7.reuse, RZ ;  /* 0x0000000713007227 */ /* 0x082fe200078e00ff */
[----:B------:R-:W-:Y:S02]  /*47a0*/  ISETP.NE.AND P0, PT, R6, 0x1, PT ;  /* 0x000000010600780c */ /* 0x000fe40003f05270 */
[----:B------:R-:W-:Y:S01]  /*47b0*/  ISETP.NE.AND P2, PT, R40, 0x1, PT ;  /* 0x000000012800780c */ /* 0x000fe20003f45270 */
[----:B----4-:R-:W-:Y:S01]  /*47c0*/  IMAD.HI.U32 R9, R24, R16, RZ ;  /* 0x0000001018097227 */ /* 0x010fe200078e00ff */
[----:B------:R-:W-:Y:S02]  /*47d0*/  SHF.R.U32.HI R0, RZ, R18, R0 ;  /* 0x00000012ff007219 */ /* 0x000fe40000011600 */
[----:B------:R-:W-:Y:S01]  /*47e0*/  ISETP.NE.AND P4, PT, R3, 0x1, PT ;  /* 0x000000010300780c */ /* 0x000fe20003f85270 */
[----:B------:R-:W-:Y:S01]  /*47f0*/  IMAD.HI.U32 R13, R10, R7, RZ ;  /* 0x000000070a0d7227 */ /* 0x000fe200078e00ff */
[----:B------:R-:W-:Y:S02]  /*4800*/  SHF.R.U32.HI R9, RZ, R17, R9 ;  /* 0x00000011ff097219 */ /* 0x000fe40000011609 */
[----:B------:R-:W-:Y:S01]  /*4810*/  SEL R0, R19, R0, !P0 ;  /* 0x0000000013007207 */ /* 0x000fe20004000000 */
[----:B------:R-:W-:Y:S01]  /*4820*/  IMAD.HI.U32 R12, R11, R16, RZ ;  /* 0x000000100b0c7227 */ /* 0x000fe200078e00ff */
[----:B------:R-:W-:Y:S03]  /*4830*/  SEL R9, R24, R9, !P4 ;  /* 0x0000000918097207 */ /* 0x000fe60006000000 */
[-C--:B------:R-:W-:Y:S01]  /*4840*/  IMAD.HI.U32 R8, R0, R4.reuse, RZ ;  /* 0x0000000400087227 */ /* 0x080fe200078e00ff */
[----:B------:R-:W-:Y:S03]  /*4850*/  SHF.R.U32.HI R12, RZ, R17, R12 ;  /* 0x00000011ff0c7219 */ /* 0x000fe6000001160c */
[----:B------:R-:W-:Y:S01]  /*4860*/  IMAD.HI.U32 R2, R9, R4, RZ ;  /* 0x0000000409027227 */ /* 0x000fe200078e00ff */
[-C--:B------:R-:W-:Y:S02]  /*4870*/  @P2 SHF.R.U32.HI R0, RZ, R5.reuse, R8 ;  /* 0x00000005ff002219 */ /* 0x080fe40000011608 */
[----:B------:R-:W-:Y:S02]  /*4880*/  SHF.R.U32.HI R8, RZ, R18, R13 ;  /* 0x00000012ff087219 */ /* 0x000fe4000001160d */
[----:B------:R-:W-:Y:S01]  /*4890*/  @P2 SHF.R.U32.HI R9, RZ, R5, R2 ;  /* 0x00000005ff092219 */ /* 0x000fe20000011602 */
[----:B------:R-:W-:Y:S01]  /*48a0*/  IMAD R0, R40, R0, RZ ;  /* 0x0000000028007224 */ /* 0x000fe200078e02ff */
[----:B------:R-:W-:Y:S02]  /*48b0*/  SEL R8, R10, R8, !P0 ;  /* 0x000000080a087207 */ /* 0x000fe40004000000 */
[----:B------:R-:W-:Y:S01]  /*48c0*/  SEL R2, R11, R12, !P4 ;  /* 0x0000000c0b027207 */ /* 0x000fe20006000000 */
[----:B------:R-:W-:Y:S01]  /*48d0*/  IMAD R12, R40, R9, RZ ;  /* 0x00000009280c7224 */ /* 0x000fe200078e02ff */
[C---:B------:R-:W-:Y:S01]  /*48e0*/  ISETP.GE.AND P0, PT, R8.reuse, R0, PT ;  /* 0x000000000800720c */ /* 0x040fe20003f06270 */
[----:B------:R-:W-:Y:S03]  /*48f0*/  IMAD.HI.U32 R0, R8, R4, RZ ;  /* 0x0000000408007227 */ /* 0x000fe600078e00ff */
[----:B------:R-:W-:Y:S02]  /*4900*/  ISETP.GE.OR P0, PT, R2, R12, P0 ;  /* 0x0000000c0200720c */ /* 0x000fe40000706670 */
[-C--:B------:R-:W-:Y:S04]  /*4910*/  SHF.R.U32.HI R0, RZ, R5.reuse, R0 ;  /* 0x00000005ff007219 */ /* 0x080fe80000011600 */
[----:B------:R-:W-:Y:S05]  /*4920*/  SEL R13, R8, R0, !P2 ;  /* 0x00000000080d7207 */ /* 0x000fea0005000000 */
[----:B------:R-:W-:Y:S02]  /*4930*/  IMAD.MOV R12, RZ, RZ, -R13 ;  /* 0x000000ffff0c7224 */ /* 0x000fe400078e0a0d */
[----:B------:R-:W-:Y:S04]  /*4940*/  @!P0 IMAD.HI.U32 R0, R2, R4, RZ ;  /* 0x0000000402008227 */ /* 0x000fe800078e00ff */
[----:B------:R-:W-:Y:S01]  /*4950*/  IMAD R12, R40, R12, R8 ;  /* 0x0000000c280c7224 */ /* 0x000fe200078e0208 */
[----:B------:R-:W-:Y:S04]  /*4960*/  @!P0 SHF.R.U32.HI R0, RZ, R5, R0 ;  /* 0x00000005ff008219 */ /* 0x000fe80000011600 */
[----:B------:R-:W-:Y:S04]  /*4970*/  @!P0 SEL R0, R2, R0, !P2 ;  /* 0x0000000002008207 */ /* 0x000fe80005000000 */
[----:B------:R-:W-:Y:S01]  /*4980*/  @!P0 IADD3 R13, PT, PT, R13, -R0, RZ ;  /* 0x800000000d0d8210 */ /* 0x000fe20007ffe0ff */
[----:B------:R-:W-:Y:S01]  /*4990*/  @!P0 IMAD R0, R9, R12, R0 ;  /* 0x0000000c09008224 */ /* 0x000fe200078e0200 */
[----:B------:R-:W-:Y:S01]  /*49a0*/  IADD3 R9, PT, PT, -R8, RZ, RZ ;  /* 0x000000ff08097210 */ /* 0x000fe20007ffe1ff */
[--C-:B------:R-:W-:Y:S02]  /*49b0*/  IMAD.MOV R12, RZ, RZ, -R2.reuse ;  /* 0x000000ffff0c7224 */ /* 0x100fe400078e0a02 */
[----:B------:R-:W-:Y:S02]  /*49c0*/  @!P0 IMAD R8, R13, R40, R2 ;  /* 0x000000280d088224 */ /* 0x000fe400078e0202 */
[----:B------:R-:W-:Y:S02]  /*49d0*/  @!P0 IMAD.MOV.U32 R2, RZ, RZ, R0 ;  /* 0x000000ffff028224 */ /* 0x000fe400078e0000 */
[----:B------:R-:W-:Y:S02]  /*49e0*/  IMAD R11, R3, R12, R11 ;  /* 0x0000000c030b7224 */ /* 0x000fe400078e020b */
[----:B------:R-:W-:Y:S02]  /*49f0*/  IMAD R10, R6, R9, R10 ;  /* 0x00000009060a7224 */ /* 0x000fe400078e020a */
[----:B------:R-:W-:Y:S02]  /*4a00*/  IMAD R11, R2, R3, R11 ;  /* 0x00000003020b7224 */ /* 0x000fe400078e020b */
[----:B------:R-:W-:Y:S02]  /*4a10*/  IMAD R10, R8, R6, R10 ;  /* 0x00000006080a7224 */ /* 0x000fe400078e020a */
.L_x_86:
[----:B------:R-:W-:Y:S05]  /*4a20*/  BRA.U UP1, `(.L_x_87) ;  /* 0x0000000101107547 */ /* 0x000fea000b800000 */
[----:B------:R-:W-:Y:S04]  /*4a30*/  MOV R2, UR6 ;  /* 0x0000000600027c02 */ /* 0x000fe80008000f00 */
[----:B------:R-:W-:Y:S04]  /*4a40*/  SHF.L.U32 R2, R2, 0x1f, RZ ;  /* 0x0000001f02027819 */ /* 0x000fe800000006ff */
[----:B------:R-:W2:Y:S02]  /*4a50*/  SYNCS.PHASECHK.TRANS64.TRYWAIT P0, [UR7+0x188], R2 ;  /* 0x00018802ff0075a7 */ /* 0x000ea40008001107 */
[----:B--2---:R-:W-:Y:S05]  /*4a60*/  @!P0 BRA `(.L_x_88) ;  /* 0x0000005c00388947 */ /* 0x004fea0003800000 */
.L_x_87:
[----:B------:R-:W-:Y:S02]  /*4a70*/  R2UR UR35, R15 ;  /* 0x000000000f2372ca */ /* 0x000fe400000e0000 */
[----:B------:R-:W-:Y:S02]  /*4a80*/  R2UR UR34, R14 ;  /* 0x000000000e2272ca */ /* 0x000fe400000e0000 */
[----:B------:R-:W-:Y:S02]  /*4a90*/  ISETP.NE.U32.AND P2, PT, RZ, UR4, PT ;  /* 0x00000004ff007c0c */ /* 0x000fe4000bf45070 */
[----:B------:R-:W-:Y:S02]  /*4aa0*/  SHF.L.U32 R14, R29, 0x1f, RZ ;  /* 0x0000001f1d0e7819 */ /* 0x000fe400000006ff */
[----:B------:R-:W-:Y:S05]  /*4ab0*/  ISETP.NE.AND.EX P2, PT, RZ, UR5, PT, P2 ;  /* 0x00000005ff007c0c */ /* 0x000fea000bf45320 */
[----:B------:R-:W-:Y:S02]  /*4ac0*/  USHF.L.U32 UR35, UR35, 0x6, URZ ;  /* 0x0000000623237899 */ /* 0x000fe400080006ff */
[----:B------:R-:W-:Y:S01]  /*4ad0*/  USHF.L.U32 UR34, UR34, 0x8, URZ ;  /* 0x0000000822227899 */ /* 0x000fe200080006ff */
[----:B------:R-:W-:Y:S11]  /*4ae0*/  BRA.U !UP3, `(.L_x_89) ;  /* 0x000000010b347547 */ /* 0x000ff6000b800000 */
[----:B------:R-:W-:Y:S01]  /*4af0*/  UPLOP3.LUT UP0, UPT, UPT, UPT, UP2, 0x80, 0x8 ;  /* 0x000000000008789c */ /* 0x000fe20003f0f020 */
[----:B--2---:R-:W-:Y:S02]  /*4b00*/  HFMA2 R0, -RZ, RZ, 0, 5.9604644775390625e-08 ;  /* 0x00000001ff007431 */ /* 0x004fe400000001ff */
[----:B------:R-:W-:Y:S03]  /*4b10*/  IMAD.MOV.U32 R96, RZ, RZ, 0x1 ;  /* 0x00000001ff607424 */ /* 0x000fe600078e00ff */
[----:B------:R-:W-:Y:S05]  /*4b20*/  PLOP3.LUT P0, PT, PT, PT, UP0, 0x80, 0x8 ;  /* 0x000000000008781c */ /* 0x000fea0003f0f008 */
[----:B------:R-:W2:Y:S01]  /*4b30*/  @UP0 LDCU.64 UR10, c[0x0][0x888] ;  /* 0x00011100ff0a07ac */ /* 0x000ea20008000a00 */
[----:B------:R-:W-:Y:S07]  /*4b40*/  @UP0 UIMAD UR8, UR36, UR4, URZ ;  /* 0x00000004240802a4 */ /* 0x000fee000f8e02ff */
[----:B------:R-:W-:Y:S01]  /*4b50*/  @!P0 PRMT R96, R0, 0x7610, R96 ;  /* 0x0000761000608816 */ /* 0x000fe20000000060 */
[----:B--2---:R-:W-:Y:S03]  /*4b60*/  @UP0 UIMAD.WIDE UR10, UR8, 0x4, UR10 ;  /* 0x00000004080a08a5 */ /* 0x004fe6000f8e020a */
[----:B------:R-:W2:Y:S03]  /*4b70*/  @!UP0 LDCU UR8, c[0x0][0x880] ;  /* 0x00011000ff0887ac */ /* 0x000ea60008000800 */
[----:B------:R-:W-:Y:S01]  /*4b80*/  IMAD.U32 R8, RZ, RZ, UR10 ;  /* 0x0000000aff087e24 */ /* 0x000fe2000f8e00ff */
[----:B------:R-:W-:Y:S05]  /*4b90*/  MOV R9, UR11 ;  /* 0x0000000b00097c02 */ /* 0x000fea0008000f00 */
[----:B-----5:R3:W5:Y:S02]  /*4ba0*/  @P0 LDG.E R49, desc[UR46][R8.64] ;  /* 0x0000002e08310981 */ /* 0x020764000c1e1900 */
[----:B--23--:R-:W-:Y:S07]  /*4bb0*/  @!P0 IMAD.U32 R49, RZ, RZ, UR8 ;  /* 0x00000008ff318e24 */ /* 0x00cfee000f8e00ff */
.L_x_89:
[----:B-----5:R-:W-:Y:S01]  /*4bc0*/  @!P2 FSETP.EQ.AND P0, PT, R49, RZ, PT ;  /* 0x000000ff3100a20b */ /* 0x020fe20003f02000 */
[----:B------:R-:W-:Y:S01]  /*4bd0*/  @!UPT UIADD3 URZ, UPT, UPT, URZ, URZ, URZ ;  /* 0x000000fffffff290 */ /* 0x000fe2000fffe0ff */
[----:B------:R-:W-:Y:S11]  /*4be0*/  @!P2 BRA `(.L_x_90) ;  /* 0x000000000014a947 */ /* 0x000ff60003800000 */
[----:B------:R-:W-:Y:S02]  /*4bf0*/  LOP3.LUT P2, RZ, R96, 0xff, RZ, 0xc0, !PT ;  /* 0x000000ff60ff7812 */ /* 0x000fe4000784c0ff */
[----:B------:R-:W-:Y:S04]  /*4c00*/  PLOP3.LUT P0, PT, PT, PT, UP0, 0x80, 0x8 ;  /* 0x000000000008781c */ /* 0x000fe80003f0f008 */
[----:B------:R-:W-:Y:S07]  /*4c10*/  PLOP3.LUT P0, PT, P0, PT, PT, 0x8, 0x80 ;  /* 0x000000000080781c */ /* 0x000fee000070e170 */
[----:B------:R-:W-:Y:S11]  /*4c20*/  @P2 FSETP.EQ.AND P0, PT, R49, RZ, PT ;  /* 0x000000ff3100220b */ /* 0x000ff60003f02000 */
[----:B------:R-:W-:Y:S02]  /*4c30*/  @!UPT UIADD3 URZ, UPT, UPT, URZ, URZ, URZ ;  /* 0x000000fffffff290 */ /* 0x000fe4000fffe0ff */
.L_x_90:
[----:B------:R-:W3:Y:S01]  /*4c40*/  SYNCS.PHASECHK.TRANS64.TRYWAIT P2, [UR7+0x160], R14 ;  /* 0x0001600eff0075a7 */ /* 0x000ee20008041107 */
[----:B------:R-:W-:Y:S04]  /*4c50*/  ELECT P4, URZ, PT ;  /* 0x0000000000ff782f */ /* 0x000fe80003880000 */
[----:B------:R-:W-:Y:S11]  /*4c60*/  PLOP3.LUT P4, PT, P0, P4, PT, 0xf2, 0x2f ;  /* 0x00000000002f781c */ /* 0x000ff60000789e72 */
[----:B------:R-:W-:Y:S02]  /*4c70*/  @!UPT UIADD3 URZ, UPT, UPT, URZ, URZ, URZ ;  /* 0x000000fffffff290 */ /* 0x000fe4000fffe0ff */
[----:B-1----:R-:W-:Y:S05]  /*4c80*/  @!P4 IADD3 R8, P0, PT, R30, 0x580, RZ ;  /* 0x000005801e08c810 */ /* 0x002fea0007f1e0ff */
[----:B--2---:R-:W-:Y:S01]  /*4c90*/  @!P4 IMAD.X R2, RZ, RZ, R31, P0 ;  /* 0x000000ffff02c224 */ /* 0x004fe200000e061f */
[----:B---3--:R-:W-:Y:S07]  /*4ca0*/  @!P2 BRA `(.L_x_91) ;  /* 0x0000005800c0a947 */ /* 0x008fee0003800000 */
.L_x_204:
[----:B------:R-:W-:Y:S01]  /*4cb0*/  @!P4 R2UR UR8, R2 ;  /* 0x000000000208c2ca */ /* 0x000fe200000e0000 */
[----:B------:R-:W-:Y:S01]  /*4cc0*/  VOTEU.ALL UP1, P4 ;  /* 0x0000000000ff7886 */ /* 0x000fe20002020000 */
[----:B------:R-:W-:Y:S01]  /*4cd0*/  @!P4 R2UR UR9, R8 ;  /* 0x000000000809c2ca */ /* 0x000fe200000e0000 */
[----:B-1----:R-:W-:Y:S01]  /*4ce0*/  @!P4 IMAD.MOV.U32 R0, RZ, RZ, 0x1000 ;  /* 0x00001000ff00c424 */ /* 0x002fe200078e00ff */
[----:B------:R-:W-:Y:S01]  /*4cf0*/  UMOV UR10, 0x0 ;  /* 0x00000000000a7882 */ /* 0x000fe20000000000 */
[----:B------:R-:W-:Y:S01]  /*4d00*/  UMOV UR11, 0x10000000 ;  /* 0x10000000000b7882 */ /* 0x000fe20000000000 */
[----:B------:R-:W-:Y:S01]  /*4d10*/  @!UP1 UIADD3 UR32, UPT, UPT, UR7, 0x400, URZ ;  /* 0x0000040007209890 */ /* 0x000fe2000fffe0ff */
[----:B------:R-:W-:Y:S06]  /*4d20*/  VOTEU.ALL UP1, P4 ;  /* 0x0000000000ff7886 */ /* 0x000fec0002020000 */
[----:B------:R-:W-:Y:S01]  /*4d30*/  IMAD.U32 R9, RZ, RZ, UR8 ;  /* 0x00000008ff097e24 */ /* 0x000fe2000f8e00ff */
[----:B------:R-:W-:Y:S01]  /*4d40*/  UPRMT UR8, UR37, 0x654, UR33 ;  /* 0x0000065425087896 */ /* 0x000fe20008000021 */
[----:B------:R-:W-:Y:S03]  /*4d50*/  IMAD.U32 R8, RZ, RZ, UR9 ;  /* 0x00000009ff087e24 */ /* 0x000fe6000f8e00ff */
[----:B------:R-:W-:Y:S02]  /*4d60*/  @!P4 R2UR UR15, R9 ;  /* 0x00000000090fc2ca */ /* 0x000fe400000e0000 */
[----:B------:R-:W-:Y:S02]  /*4d70*/  @!P4 R2UR UR14, R8 ;  /* 0x00000000080ec2ca */ /* 0x000fe400000e0000 */
[----:B------:R-:W-:Y:S05]  /*4d80*/  @!P4 IADD3 R8, P0, PT, R30, 0x580, RZ ;  /* 0x000005801e08c810 */ /* 0x000fea0007f1e0ff */
[----:B------:R-:W-:Y:S06]  /*4d90*/  @!P4 IMAD.X R2, RZ, RZ, R31, P0 ;  /* 0x000000ffff02c224 */ /* 0x000fec00000e061f */
[----:B------:R1:W-:Y:S01]  /*4da0*/  @!UP1 UTMALDG.3D [UR32], [UR14], desc[UR10] ;  /* 0x00000a200e0095b4 */ /* 0x0003e20008011000 */
[----:B------:R1:W-:Y:S01]  /*4db0*/  @!P4 SYNCS.ARRIVE.TRANS64.RED.A0TR RZ, [UR7+0x140], R0 ;  /* 0x00014000ffffc9a7 */ /* 0x0003e20008300407 */
[----:B------:R-:W-:Y:S01]  /*4dc0*/  SYNCS.ARRIVE.TRANS64.RED.A1T0 RZ, [UR8], RZ ;  /* 0x000000ffffff79a7 */ /* 0x000fe20008100408 */
[----:B------:R-:W2:Y:S02]  /*4dd0*/  SYNCS.PHASECHK.TRANS64.TRYWAIT P2, [UR7+0x168], R14 ;  /* 0x0001680eff0075a7 */ /* 0x000ea40008041107 */
[----:B-12---:R-:W-:Y:S05]  /*4de0*/  @!P2 BRA `(.L_x_92) ;  /* 0x000000580088a947 */ /* 0x006fea0003800000 */
.L_x_206:
[----:B------:R-:W-:Y:S01]  /*4df0*/  @!P4 R2UR UR8, R2 ;  /* 0x000000000208c2ca */ /* 0x000fe200000e0000 */
[----:B------:R-:W-:Y:S01]  /*4e00*/  VOTEU.ALL UP1, P4 ;  /* 0x0000000000ff7886 */ /* 0x000fe20002020000 */
[----:B------:R-:W-:Y:S01]  /*4e10*/  @!P4 R2UR UR9, R8 ;  /* 0x000000000809c2ca */ /* 0x000fe200000e0000 */
[----:B-1----:R-:W-:Y:S01]  /*4e20*/  @!P4 IMAD.MOV.U32 R0, RZ, RZ, 0x1000 ;  /* 0x00001000ff00c424 */ /* 0x002fe200078e00ff */
[----:B------:R-:W-:Y:S01]  /*4e30*/  UMOV UR10, 0x0 ;  /* 0x00000000000a7882 */ /* 0x000fe20000000000 */
[----:B------:R-:W-:Y:S01]  /*4e40*/  UMOV UR11, 0x10000000 ;  /* 0x10000000000b7882 */ /* 0x000fe20000000000 */
[----:B------:R-:W-:Y:S02]  /*4e50*/  @!UP1 UIADD3 UR26, UPT, UPT, UR34, 0x40, URZ ;  /* 0x00000040221a9890 */ /* 0x000fe4000fffe0ff */
[----:B------:R-:W-:Y:S01]  /*4e60*/  @!UP1 UIADD3 UR24, UPT, UPT, UR7, 0x1400, URZ ;  /* 0x0000140007189890 */ /* 0x000fe2000fffe0ff */
[----:B------:R-:W-:Y:S01]  /*4e70*/  VOTEU.ALL UP1, P4 ;  /* 0x0000000000ff7886 */ /* 0x000fe20002020000 */
[----:B------:R-:W-:Y:S01]  /*4e80*/  UMOV UR27, UR35 ;  /* 0x00000023001b7c82 */ /* 0x000fe20008000000 */
[----:B------:R-:W-:Y:S02]  /*4e90*/  UMOV UR28, UR36 ;  /* 0x00000024001c7c82 */ /* 0x000fe40008000000 */
        /* <DEDUP_REMOVED lines=12> */
.L_x_208:
[----:B------:R-:W2:Y:S01]  /*4f60*/  LDC.64 R12, c[0x0][0xb18] ;  /* 0x0002c600ff0c7b82 */ /* 0x000ea20000000a00 */
[----:B------:R-:W-:Y:S01]  /*4f70*/  @!P4 R2UR UR8, R2 ;  /* 0x000000000208c2ca */ /* 0x000fe200000e0000 */
[----:B------:R-:W-:Y:S01]  /*4f80*/  VOTEU.ALL UP1, P4 ;  /* 0x0000000000ff7886 */ /* 0x000fe20002020000 */
[----:B------:R-:W-:Y:S01]  /*4f90*/  @!P4 R2UR UR9, R8 ;  /* 0x000000000809c2ca */ /* 0x000fe200000e0000 */
[----:B-1----:R-:W-:Y:S01]  /*4fa0*/  @!P4 IMAD.MOV.U32 R0, RZ, RZ, 0x1000 ;  /* 0x00001000ff00c424 */ /* 0x002fe200078e00ff */
[----:B------:R-:W-:Y:S03]  /*4fb0*/  UMOV UR10, 0x0 ;  /* 0x00000000000a7882 */ /* 0x000fe60000000000 */
[----:B------:R-:W1:Y:S01]  /*4fc0*/  @!P1 LDC R2, c[0x0][0xb0c] ;  /* 0x0002c300ff029b82 */ /* 0x000e620000000800 */
[----:B------:R-:W-:Y:S01]  /*4fd0*/  @!UP1 UIADD3 UR18, UPT, UPT, UR34, 0x80, URZ ;  /* 0x0000008022129890 */ /* 0x000fe2000fffe0ff */
[----:B------:R-:W-:Y:S01]  /*4fe0*/  @P3 SHF.R.U32.HI R26, RZ, 0x10, R21 ;  /* 0x00000010ff1a3819 */ /* 0x000fe20000011615 */
[----:B------:R-:W-:Y:S01]  /*4ff0*/  @!UP1 UIADD3 UR16, UPT, UPT, UR7, 0x2400, URZ ;  /* 0x0000240007109890 */ /* 0x000fe2000fffe0ff */
[----:B------:R-:W-:Y:S01]  /*5000*/  VIADD R28, R28, 0x1 ;  /* 0x000000011c1c7836 */ /* 0x000fe20000000000 */
[----:B------:R-:W-:Y:S01]  /*5010*/  VOTEU.ALL UP1, P4 ;  /* 0x0000000000ff7886 */ /* 0x000fe20002020000 */
[----:B------:R-:W-:Y:S01]  /*5020*/  UMOV UR11, 0x10000000 ;  /* 0x10000000000b7882 */ /* 0x000fe20000000000 */
[----:B------:R-:W-:Y:S01]  /*5030*/  UMOV UR19, UR35 ;  /* 0x0000002300137c82 */ /* 0x000fe20008000000 */
[----:B------:R-:W-:Y:S01]  /*5040*/  IMAD.U32 R9, RZ, RZ, UR8 ;  /* 0x00000008ff097e24 */ /* 0x000fe2000f8e00ff */
[----:B------:R-:W-:Y:S01]  /*5050*/  UMOV UR20, UR36 ;  /* 0x0000002400147c82 */ /* 0x000fe20008000000 */
[----:B------:R-:W-:Y:S01]  /*5060*/  IMAD.U32 R8, RZ, RZ, UR9 ;  /* 0x00000009ff087e24 */ /* 0x000fe2000f8e00ff */
[----:B------:R-:W-:Y:S02]  /*5070*/  UPRMT UR8, UR37, 0x654, UR17 ;  /* 0x0000065425087896 */ /* 0x000fe40008000011 */
[----:B------:R-:W-:Y:S02]  /*5080*/  @!P4 R2UR UR15, R9 ;  /* 0x00000000090fc2ca */ /* 0x000fe400000e0000 */
[----:B------:R-:W-:Y:S02]  /*5090*/  @!P4 R2UR UR14, R8 ;  /* 0x00000000080ec2ca */ /* 0x000fe400000e0000 */
[----:B------:R-:W3:Y:S11]  /*50a0*/  LDC.64 R8, c[0x0][0xb10] ;  /* 0x0002c400ff087b82 */ /* 0x000ef60000000a00 */
[----:B------:R1:W-:Y:S01]  /*50b0*/  @!UP1 UTMALDG.3D [UR16], [UR14], desc[UR10] ;  /* 0x00000a100e0095b4 */ /* 0x0003e20008011000 */
[----:B------:R5:W-:Y:S01]  /*50c0*/  @!P4 SYNCS.ARRIVE.TRANS64.RED.A0TR RZ, [UR7+0x150], R0 ;  /* 0x00015000ffffc9a7 */ /* 0x000be20008300407 */
[C---:B---3--:R-:W-:Y:S01]  /*50d0*/  @!P1 IMAD.HI.U32 R8, R11.reuse, R8, RZ ;  /* 0x000000080b089227 */ /* 0x048fe200078e00ff */
[----:B--2---:R-:W-:Y:S02]  /*50e0*/  @!P1 ISETP.NE.AND P0, PT, R12, 0x1, PT ;  /* 0x000000010c00980c */ /* 0x004fe40003f05270 */
[----:B-1----:R-:W-:Y:S01]  /*50f0*/  @!P1 ISETP.NE.AND P2, PT, R2, 0x1, PT ;  /* 0x000000010200980c */ /* 0x002fe20003f45270 */
[----:B------:R-:W-:Y:S01]  /*5100*/  SYNCS.ARRIVE.TRANS64.RED.A1T0 RZ, [UR8], RZ ;  /* 0x000000ffffff79a7 */ /* 0x000fe20008100408 */
[C---:B------:R-:W-:Y:S01]  /*5110*/  @!P1 IMAD.HI.U32 R13, R10.reuse, R13, RZ ;  /* 0x0000000d0a0d9227 */ /* 0x040fe200078e00ff */
[----:B------:R-:W-:Y:S04]  /*5120*/  @!P1 SHF.R.U32.HI R8, RZ, R9, R8 ;  /* 0x00000009ff089219 */ /* 0x000fe80000011608 */
[----:B------:R-:W-:Y:S01]  /*5130*/  @!P1 SEL R8, R11, R8, !P2 ;  /* 0x000000080b089207 */ /* 0x000fe20005000000 */
[----:B------:R-:W1:Y:S01]  /*5140*/  SYNCS.PHASECHK.TRANS64.TRYWAIT P5, [UR7+0x178], R14 ;  /* 0x0001780eff0075a7 */ /* 0x000e6200080a1107 */
[----:B-----5:R-:W2:Y:S02]  /*5150*/  @!P1 LDC R0, c[0x0][0xb20] ;  /* 0x0002c800ff009b82 */ /* 0x020ea40000000800 */
[----:B--2---:R-:W-:Y:S04]  /*5160*/  @!P1 SHF.R.U32.HI R0, RZ, R0, R13 ;  /* 0x00000000ff009219 */ /* 0x004fe8000001160d */
[----:B------:R-:W-:Y:S05]  /*5170*/  @!P1 SEL R9, R10, R0, !P0 ;  /* 0x000000000a099207 */ /* 0x000fea0004000000 */
[----:B------:R-:W-:Y:S02]  /*5180*/  @!P1 IMAD.IADD R0, R9, 0x1, -R8 ;  /* 0x0000000109009824 */ /* 0x000fe400078e0a08 */
[----:B------:R-:W-:Y:S02]  /*5190*/  @!P1 IMAD.IADD R8, R8, 0x1, -R9 ;  /* 0x0000000108089824 */ /* 0x000fe400078e0a09 */
[----:B------:R-:W-:Y:S02]  /*51a0*/  @!P1 IMAD R11, R0, R2, R11 ;  /* 0x00000002000b9224 */ /* 0x000fe400078e020b */
[----:B------:R-:W-:Y:S01]  /*51b0*/  @!P1 IMAD R10, R8, R12, R10 ;  /* 0x0000000c080a9224 */ /* 0x000fe200078e020a */
[----:B-1----:R-:W-:Y:S06]  /*51c0*/  @!P5 BRA `(.L_x_94) ;  /* 0x0000005400c0d947 */ /* 0x002fec0003800000 */
.L_x_210:
[----:B------:R-:W-:Y:S01]  /*51d0*/  @!P4 IADD3 R2, P0, PT, R30, 0x580, RZ ;  /* 0x000005801e02c810 */ /* 0x000fe20007f1e0ff */
[----:B------:R-:W-:Y:S01]  /*51e0*/  VOTEU.ALL UP1, P4 ;  /* 0x0000000000ff7886 */ /* 0x000fe20002020000 */
[----:B------:R-:W-:Y:S01]  /*51f0*/  UMOV UR18, 0x0 ;  /* 0x0000000000127882 */ /* 0x000fe20000000000 */
[----:B------:R-:W-:Y:S01]  /*5200*/  UMOV UR19, 0x10000000 ;  /* 0x1000000000137882 */ /* 0x000fe20000000000 */
[----:B------:R-:W-:Y:S01]  /*5210*/  @!P4 R2UR UR9, R2 ;  /* 0x000000000209c2ca */ /* 0x000fe200000e0000 */
[----:B-1----:R-:W-:Y:S01]  /*5220*/  @!P4 IMAD.X R0, RZ, RZ, R31, P0 ;  /* 0x000000ffff00c224 */ /* 0x002fe200000e061f */
[----:B------:R-:W-:Y:S01]  /*5230*/  @!UP1 UIADD3 UR10, UPT, UPT, UR34, 0xc0, URZ ;  /* 0x000000c0220a9890 */ /* 0x000fe2000fffe0ff */
[----:B------:R-:W-:Y:S01]  /*5240*/  ISETP.NE.AND P0, PT, R28, 0x2, PT ;  /* 0x000000021c00780c */ /* 0x000fe20003f05270 */
[----:B------:R-:W-:Y:S01]  /*5250*/  UMOV UR11, UR35 ;  /* 0x00000023000b7c82 */ /* 0x000fe20008000000 */
[----:B------:R-:W-:Y:S01]  /*5260*/  UMOV UR12, UR36 ;  /* 0x00000024000c7c82 */ /* 0x000fe20008000000 */
[----:B------:R-:W-:Y:S01]  /*5270*/  @!P4 R2UR UR8, R0 ;  /* 0x000000000008c2ca */ /* 0x000fe200000e0000 */
[----:B------:R-:W-:Y:S01]  /*5280*/  IMAD.IADD R14, R10, 0x1, R94 ;  /* 0x000000010a0e7824 */ /* 0x000fe200078e025e */
[----:B------:R-:W-:Y:S01]  /*5290*/  @P3 R2UR UR36, R26 ;  /* 0x000000001a2432ca */ /* 0x000fe200000e0000 */
[----:B------:R-:W-:Y:S01]  /*52a0*/  IMAD.IADD R15, R11, 0x1, R95 ;  /* 0x000000010b0f7824 */ /* 0x000fe200078e025f */
[----:B------:R-:W-:Y:S02]  /*52b0*/  SEL R0, RZ, 0x1, P0 ;  /* 0x00000001ff007807 */ /* 0x000fe40000000000 */
[----:B------:R-:W-:Y:S01]  /*52c0*/  LOP3.LUT R29, R29, 0x1, RZ, 0x3c, !PT ;  /* 0x000000011d1d7812 */ /* 0x000fe200078e3cff */
[----:B------:R-:W-:Y:S01]  /*52d0*/  IMAD.U32 R8, RZ, RZ, UR9 ;  /* 0x00000009ff087e24 */ /* 0x000fe2000f8e00ff */
[----:B------:R-:W-:Y:S01]  /*52e0*/  @!UP1 UIADD3 UR9, UPT, UPT, UR7, 0x158, URZ ;  /* 0x0000015807099890 */ /* 0x000fe2000fffe0ff */
[----:B------:R-:W-:Y:S02]  /*52f0*/  LOP3.LUT R27, R27, R0, RZ, 0x3c, !PT ;  /* 0x000000001b1b7212 */ /* 0x000fe400078e3cff */
[----:B------:R-:W-:Y:S02]  /*5300*/  SEL R28, R28, RZ, P0 ;  /* 0x000000ff1c1c7207 */ /* 0x000fe40000000000 */
[----:B------:R-:W-:Y:S01]  /*5310*/  IMAD.U32 R9, RZ, RZ, UR8 ;  /* 0x00000008ff097e24 */ /* 0x000fe2000f8e00ff */
[----:B------:R-:W-:Y:S01]  /*5320*/  @!P4 R2UR UR14, R8 ;  /* 0x00000000080ec2ca */ /* 0x000fe200000e0000 */
[----:B------:R-:W-:Y:S01]  /*5330*/  @!UP1 UIADD3 UR8, UPT, UPT, UR7, 0x3400, URZ ;  /* 0x0000340007089890 */ /* 0x000fe2000fffe0ff */
[----:B------:R-:W-:Y:S02]  /*5340*/  VOTEU.ALL UP1, P4 ;  /* 0x0000000000ff7886 */ /* 0x000fe40002020000 */
[----:B------:R-:W-:Y:S11]  /*5350*/  @!P4 R2UR UR15, R9 ;  /* 0x00000000090fc2ca */ /* 0x000ff600000e0000 */
[----:B------:R-:W-:Y:S02]  /*5360*/  @!UPT UIADD3 URZ, UPT, UPT, URZ, URZ, URZ ;  /* 0x000000fffffff290 */ /* 0x000fe4000fffe0ff */
[----:B------:R2:W-:Y:S01]  /*5370*/  @!UP1 UTMALDG.3D [UR8], [UR14], desc[UR18] ;  /* 0x000012080e0095b4 */ /* 0x0005e20008011000 */
[----:B------:R2:W-:Y:S01]  /*5380*/  @!P4 SYNCS.ARRIVE.TRANS64.RED.A0TR RZ, [UR7+0x158], R25 ;  /* 0x00015819ffffc9a7 */ /* 0x0005e20008300407 */
[----:B------:R-:W-:Y:S01]  /*5390*/  UPLOP3.LUT UP1, UPT, UPT, UPT, UPT, 0x80, 0x8 ;  /* 0x000000000008789c */ /* 0x000fe20003f2f070 */
[----:B------:R-:W-:Y:S01]  /*53a0*/  SYNCS.ARRIVE.TRANS64.RED.A1T0 RZ, [UR13], RZ ;  /* 0x000000ffffff79a7 */ /* 0x000fe2000810040d */
[----:B------:R-:W-:Y:S09]  /*53b0*/  @P3 BRA `(.L_x_95) ;  /* 0xfffffff000a03947 */ /* 0x000ff2000383ffff */
[----:B------:R-:W-:-:S04]  /*53c0*/  SHF.L.U32 R2, R29, 0x1f, RZ ;  /* 0x0000001f1d027819 */ /* 0x000fc800000006ff */
[----:B------:R-:W1:Y:S02]  /*53d0*/  SYNCS.PHASECHK.TRANS64.TRYWAIT P0, [UR7+0x160], R2 ;  /* 0x00016002ff0075a7 */ /* 0x000e640008001107 */
[----:B-1----:R-:W-:Y:S05]  /*53e0*/  @!P0 BRA `(.L_x_96) ;  /* 0x0000005400508947 */ /* 0x002fea0003800000 */
.L_x_212:
[----:B------:R-:W3:Y:S02]  /*53f0*/  SYNCS.PHASECHK.TRANS64.TRYWAIT P0, [UR7+0x168], R2 ;  /* 0x00016802ff0075a7 */ /* 0x000ee40008001107 */
[----:B---3--:R-:W-:Y:S05]  /*5400*/  @!P0 BRA `(.L_x_97) ;  /* 0x0000005400608947 */ /* 0x008fea0003800000 */
.L_x_214:
[----:B------:R-:W3:Y:S02]  /*5410*/  SYNCS.PHASECHK.TRANS64.TRYWAIT P0, [UR7+0x170], R2 ;  /* 0x00017002ff0075a7 */ /* 0x000ee40008001107 */
[----:B---3--:R-:W-:Y:S05]  /*5420*/  @!P0 BRA `(.L_x_98) ;  /* 0x0000005400708947 */ /* 0x008fea0003800000 */
.L_x_216:
[----:B-1----:R-:W-:-:S07]  /*5430*/  MOV R0, UR7 ;  /* 0x0000000700007c02 */ /* 0x002fce0008000f00 */
.L_x_99:
[----:B-1----:R-:W-:-:S04]  /*5440*/  SHF.L.U32 R2, R29, 0x1f, RZ ;  /* 0x0000001f1d027819 */ /* 0x002fc800000006ff */
[----:B------:R1:W3:Y:S03]  /*5450*/  SYNCS.PHASECHK.TRANS64.TRYWAIT P0, [R0+URZ+0x178], R2 ;  /* 0x00017802000075a7 */ /* 0x0002e600080011ff */
[----:B---3--:R-:W-:Y:S05]  /*5460*/  @!P0 NANOSLEEP.SYNCS 0x989680 ;  /* 0x009896800000895d */ /* 0x008fea0003900000 */
[----:B------:R-:W3:Y:S02]  /*5470*/  @!P0 SYNCS.PHASECHK.TRANS64 P0, [R0+URZ+0x178], R2 ;  /* 0x00017802000085a7 */ /* 0x000ee400080010ff */
[----:B--23--:R-:W-:Y:S05]  /*5480*/  @P0 EXIT ;  /* 0x000000000000094d */ /* 0x00cfea0003800000 */
[----:B------:R-:W-:Y:S05]  /*5490*/  BRA `(.L_x_99) ;  /* 0xfffffffc00e87947 */ /* 0x000fea000383ffff */
.L_x_84:
[----:B------:R-:W-:-:S06]  /*54a0*/  UISETP.GE.AND UP1, UPT, UR8, 0x4, UPT ;  /* 0x000000040800788c */ /* 0x000fcc000bf26270 */
[----:B------:R-:W-:-:S13]  /*54b0*/  PLOP3.LUT P0, PT, PT, PT, UP1, 0x80, 0x8 ;  /* 0x000000000008781c */ /* 0x000fda0003f0f018 */
[----:B------:R-:W-:Y:S05]  /*54c0*/  @!P0 EXIT ;  /* 0x000000000000894d */ /* 0x000fea0003800000 */
[----:B------:R-:W-:Y:S01]  /*54d0*/  BAR.SYNC.DEFER_BLOCKING 0x6, 0xa0 ;  /* 0x0182800000007b1d */ /* 0x000fe20000010000 */
[C---:B------:R-:W-:Y:S01]  /*54e0*/  IMAD.SHL.U32 R3, R108.reuse, 0x40, RZ ;  /* 0x000000406c037824 */ /* 0x040fe200078e00ff */
[C---:B------:R-:W-:Y:S01]  /*54f0*/  LOP3.LUT R110, R108.reuse, 0x60, RZ, 0xc0, !PT ;  /* 0x000000606c6e7812 */ /* 0x040fe200078ec0ff */
[C---:B------:R-:W-:Y:S01]  /*5500*/  IMAD.SHL.U32 R100, R108.reuse, 0x20, RZ ;  /* 0x000000206c647824 */ /* 0x040fe200078e00ff */
[----:B------:R-:W-:Y:S01]  /*5510*/  CS2R R106, SRZ ;  /* 0x00000000006a7805 */ /* 0x000fe2000001ff00 */
[C---:B------:R-:W-:Y:S01]  /*5520*/  IMAD.SHL.U32 R4, R108.reuse, 0x2, RZ ;  /* 0x000000026c047824 */ /* 0x040fe200078e00ff */
[----:B------:R-:W-:Y:S02]  /*5530*/  UMOV UR49, 0x400 ;  /* 0x0000040000317882 */ /* 0x000fe40000000000 */
[----:B------:R-:W1:Y:S01]  /*5540*/  LDC R99, c[0x0][0x370] ;  /* 0x0000dc00ff637b82 */ /* 0x000e620000000800 */
[----:B------:R-:W-:Y:S01]  /*5550*/  ULEA UR49, UR37, UR49, 0x18 ;  /* 0x0000003125317291 */ /* 0x000fe2000f8ec0ff */
[----:B------:R-:W-:Y:S01]  /*5560*/  LOP3.LUT R2, R3, 0x180, RZ, 0xc0, !PT ;  /* 0x0000018003027812 */ /* 0x000fe200078ec0ff */
[----:B------:R-:W-:Y:S01]  /*5570*/  IMAD.U32 R46, R108, 0x10000, RZ ;  /* 0x000100006c2e7824 */ /* 0x000fe200078e00ff */
[----:B------:R-:W-:Y:S01]  /*5580*/  LOP3.LUT R100, R100, 0xc00, RZ, 0xc0, !PT ;  /* 0x00000c0064647812 */ /* 0x000fe200078ec0ff */
[----:B------:R-:W-:Y:S01]  /*5590*/  UIADD3 UR4, UPT, UPT, UR49, 0x4400, URZ ;  /* 0x0000440031047890 */ /* 0x000fe2000fffe0ff */
[----:B------:R-:W-:Y:S01]  /*55a0*/  LOP3.LUT R4, R2, 0x20, R4, 0xf8, !PT ;  /* 0x0000002002047812 */ /* 0x000fe200078ef804 */
[----:B------:R-:W-:Y:S01]  /*55b0*/  IMAD.SHL.U32 R2, R108, 0x8, RZ ;  /* 0x000000086c027824 */ /* 0x000fe200078e00ff */
[----:B------:R-:W2:Y:S01]  /*55c0*/  LDC R42, c[0x0][0xb0c] ;  /* 0x0002c300ff2a7b82 */ /* 0x000ea20000000800 */
[----:B------:R-:W-:Y:S01]  /*55d0*/  LOP3.LUT R100, R100, 0x40, R3, 0xf8, !PT ;  /* 0x0000004064647812 */ /* 0x000fe200078ef803 */
[----:B------:R-:W-:Y:S01]  /*55e0*/  IMAD.MOV.U32 R45, RZ, RZ, RZ ;  /* 0x000000ffff2d7224 */ /* 0x000fe200078e00ff */
[----:B------:R-:W-:Y:S01]  /*55f0*/  LOP3.LUT R46, R46, 0x600000, RZ, 0xc0, !PT ;  /* 0x006000002e2e7812 */ /* 0x000fe200078ec0ff */
[----:B------:R-:W-:Y:S01]  /*5600*/  IMAD.MOV.U32 R112, RZ, RZ, RZ ;  /* 0x000000ffff707224 */ /* 0x000fe200078e00ff */
[----:B------:R-:W-:-:S02]  /*5610*/  LOP3.LUT R108, R108, 0x2, RZ, 0xc0, !PT ;  /* 0x000000026c6c7812 */ /* 0x000fc400078ec0ff */
[----:B------:R-:W-:Y:S02]  /*5620*/  CS2R R104, SRZ ;  /* 0x0000000000687805 */ /* 0x000fe4000001ff00 */
[----:B------:R-:W-:Y:S01]  /*5630*/  LOP3.LUT R2, R4, 0x30, R2, 0x78, !PT ;  /* 0x0000003004027812 */ /* 0x000fe200078e7802 */
[----:B------:R-:W4:Y:S01]  /*5640*/  LDC R97, c[0x0][0xb20] ;  /* 0x0002c800ff617b82 */ /* 0x000f220000000800 */
[----:B------:R-:W3:Y:S01]  /*5650*/  LDS R0, [UR49+0x240] ;  /* 0x00024031ff007984 */ /* 0x000ee20008000800 */
[----:B------:R-:W-:Y:S01]  /*5660*/  LOP3.LUT R100, R100, 0x200, R3, 0xf8, !PT ;  /* 0x0000020064647812 */ /* 0x000fe200078ef803 */
[----:B------:R-:W-:Y:S01]  /*5670*/  IMAD.MOV R102, RZ, RZ, -R108 ;  /* 0x000000ffff667224 */ /* 0x000fe200078e0a6c */
[----:B------:R-:W1:Y:S01]  /*5680*/  LDCU.64 UR52, c[0x0][0x348] ;  /* 0x00006900ff3477ac */ /* 0x000e620008000a00 */
[----:B------:R-:W-:Y:S01]  /*5690*/  IMAD.U32 R109, RZ, RZ, UR4 ;  /* 0x00000004ff6d7e24 */ /* 0x000fe2000f8e00ff */
[----:B------:R-:W-:Y:S02]  /*56a0*/  LOP3.LUT R100, R100, R2, RZ, 0xfc, !PT ;  /* 0x0000000264647212 */ /* 0x000fe400078efcff */
[----:B------:R-:W1:Y:S01]  /*56b0*/  LDC R41, c[0x0][0xb30] ;  /* 0x0002cc00ff297b82 */ /* 0x000e620000000800 */
[----:B------:R-:W1:Y:S01]  /*56c0*/  LDCU.64 UR38, c[0x0][0x888] ;  /* 0x00011100ff2677ac */ /* 0x000e620008000a00 */
[----:B------:R-:W1:Y:S06]  /*56d0*/  LDCU.64 UR44, c[0x0][0x890] ;  /* 0x00011200ff2c77ac */ /* 0x000e6c0008000a00 */
[----:B------:R-:W1:Y:S01]  /*56e0*/  LDC.64 R92, c[0x0][0xb10] ;  /* 0x0002c400ff5c7b82 */ /* 0x000e620000000a00 */
[----:B------:R-:W-:-:S07]  /*56f0*/  UIADD3 UR48, UPT, UPT, UR49, 0x400, URZ ;  /* 0x0000040031307890 */ /* 0x000fce000fffe0ff */
[----:B------:R-:W1:Y:S08]  /*5700*/  LDC.64 R38, c[0x0][0xb18] ;  /* 0x0002c600ff267b82 */ /* 0x000e700000000a00 */
[----:B------:R-:W1:Y:S08]  /*5710*/  LDC.64 R36, c[0x0][0xb28] ;  /* 0x0002ca00ff247b82 */ /* 0x000e700000000a00 */
[----:B------:R-:W1:Y:S01]  /*5720*/  LDC.64 R90, c[0x0][0x8b0] ;  /* 0x00022c00ff5a7b82 */ /* 0x000e620000000a00 */
[----:B---3--:R-:W-:-:S07]  /*5730*/  IMAD.IADD R46, R0, 0x1, R46 ;  /* 0x00000001002e7824 */ /* 0x008fce00078e022e */
[----:B------:R-:W3:Y:S08]  /*5740*/  LDC.64 R88, c[0x0][0x8a8] ;  /* 0x00022a00ff587b82 */ /* 0x000ef00000000a00 */
[----:B--2-4-:R-:W1:Y:S02]  /*5750*/  LDC R98, c[0x0][0x374] ;  /* 0x0000dd00ff627b82 */ /* 0x014e640000000800 */
.L_x_141:
[----:B------:R-:W-:Y:S02]  /*5760*/  LEA R0, R112, UR49, 0x3 ;  /* 0x0000003170007c11 */ /* 0x000fe4000f8e18ff */
[----:B------:R-:W-:Y:S02]  /*5770*/  SHF.L.U32 R2, R106, 0x1f, RZ ;  /* 0x0000001f6a027819 */ /* 0x000fe400000006ff */
[----:B------:R-:W-:Y:S02]  /*5780*/  LEA R16, R112, UR49, 0x4 ;  /* 0x0000003170107c11 */ /* 0x000fe4000f8e20ff */
[----:B------:R-:W2:Y:S02]  /*5790*/  SYNCS.PHASECHK.TRANS64.TRYWAIT P0, [R0+URZ+0x190], R2 ;  /* 0x00019002000075a7 */ /* 0x000ea400080011ff */
[----:B-12---:R-:W-:Y:S05]  /*57a0*/  @!P0 BRA `(.L_x_100) ;  /* 0x0000005000a88947 */ /* 0x006fea0003800000 */
.L_x_217:
[----:B------:R-:W4:Y:S01]  /*57b0*/  LDC.64 R10, c[0x0][0xb10] ;  /* 0x0002c400ff0a7b82 */ /* 0x000f220000000a00 */
[----:B------:R-:W3:Y:S01]  /*57c0*/  LDS.128 R16, [R16+0x220] ;  /* 0x0002200010107984 */ /* 0x000ee20000000c00 */
[----:B-1----:R-:W-:Y:S01]  /*57d0*/  ISETP.NE.AND P1, PT, R41, 0x1, PT ;  /* 0x000000012900780c */ /* 0x002fe20003f25270 */
[----:B--2---:R-:W-:Y:S01]  /*57e0*/  VIADD R0, R0, 0x1a0 ;  /* 0x000001a000007836 */ /* 0x004fe20000000000 */
[----:B------:R-:W-:Y:S04]  /*57f0*/  ISETP.GE.AND P0, PT, R40, 0x1, PT ;  /* 0x000000012800780c */ /* 0x000fe80003f06270 */
[----:B------:R-:W1:Y:S01]  /*5800*/  LDC.64 R8, c[0x0][0xb18] ;  /* 0x0002c600ff087b82 */ /* 0x000e620000000a00 */
[----:B------:R-:W-:Y:S01]  /*5810*/  PRMT R0, RZ, 0x654, R0 ;  /* 0x00000654ff007816 */ /* 0x000fe20000000000 */
[----:B------:R-:W-:Y:S01]  /*5820*/  @!PT LDS RZ, [RZ] ;  /* 0x00000000fffff984 */ /* 0x000fe20000000800 */
[----:B------:R-:W-:Y:S01]  /*5830*/  @!PT LDS RZ, [RZ] ;  /* 0x00000000fffff984 */ /* 0x000fe20000000800 */
[----:B------:R-:W-:Y:S01]  /*5840*/  @!PT LDS RZ, [RZ] ;  /* 0x00000000fffff984 */ /* 0x000fe20000000800 */
[----:B------:R-:W-:Y:S01]  /*5850*/  @!PT LDS RZ, [RZ] ;  /* 0x00000000fffff984 */ /* 0x000fe20000000800 */
[----:B------:R2:W-:Y:S06]  /*5860*/  MEMBAR.ALL.CTA ;  /* 0x0000000000007992 */ /* 0x0005ec0000008000 */
[----:B--2---:R-:W2:Y:S01]  /*5870*/  FENCE.VIEW.ASYNC.S ;  /* 0x00000000000073c6 */ /* 0x004ea20000000000 */
[----:B------:R-:W1:Y:S08]  /*5880*/  @!P1 LDC R12, c[0x0][0xb20] ;  /* 0x0002c800ff0c9b82 */ /* 0x000e700000000800 */
[----:B------:R-:W1:Y:S01]  /*5890*/  @!P1 LDC R7, c[0x0][0xb0c] ;  /* 0x0002c300ff079b82 */ /* 0x000e620000000800 */
[----:B--2---:R2:W-:Y:S01]  /*58a0*/  SYNCS.ARRIVE.TRANS64.RED.A1T0 RZ, [R0+URZ], RZ ;  /* 0x000000ff00ff79a7 */ /* 0x0045e200081004ff */
[----:B---3--:R-:W-:Y:S04]  /*58b0*/  LOP3.LUT P4, RZ, R18, 0x1, RZ, 0xc0, !PT ;  /* 0x0000000112ff7812 */ /* 0x008fe8000788c0ff */
[----:B------:R-:W-:Y:S09]  /*58c0*/  P2R R111, PR, RZ, 0x10 ;  /* 0x00000010ff6f7803 */ /* 0x000ff20000000000 */
[----:B------:R-:W-:Y:S02]  /*58d0*/  @P4 MOV R44, R16 ;  /* 0x00000010002c4202 */ /* 0x000fe40000000f00 */
[----:B------:R-:W-:Y:S01]  /*58e0*/  @P4 LOP3.LUT R43, R17, 0xffff, RZ, 0xc0, !PT ;  /* 0x0000ffff112b4812 */ /* 0x000fe200078ec0ff */
[----:B--2-4-:R-:W-:Y:S06]  /*58f0*/  @!P0 BRA `(.L_x_101) ;  /* 0x0000000000a48947 */ /* 0x014fec0003800000 */
[----:B------:R-:W-:Y:S01]  /*5900*/  IMAD.HI.U32 R0, R98, R39, RZ ;  /* 0x0000002762007227 */ /* 0x000fe200078e00ff */
[----:B------:R-:W-:Y:S02]  /*5910*/  ISETP.NE.AND P0, PT, R38, 0x1, PT ;  /* 0x000000012600780c */ /* 0x000fe40003f05270 */
[----:B------:R-:W-:Y:S01]  /*5920*/  ISETP.NE.AND P2, PT, R40, 0x1, PT ;  /* 0x000000012800780c */ /* 0x000fe20003f45270 */
[----:B------:R-:W-:Y:S01]  /*5930*/  IMAD.HI.U32 R4, R99, R92, RZ ;  /* 0x0000005c63047227 */ /* 0x000fe200078e00ff */
[----:B------:R-:W-:Y:S02]  /*5940*/  SHF.R.U32.HI R0, RZ, R97, R0 ;  /* 0x00000061ff007219 */ /* 0x000fe40000011600 */
[----:B------:R-:W-:Y:S01]  /*5950*/  ISETP.NE.AND P3, PT, R42, 0x1, PT ;  /* 0x000000012a00780c */ /* 0x000fe20003f65270 */
[----:B------:R-:W-:Y:S01]  /*5960*/  IMAD.HI.U32 R6, R43, R39, RZ ;  /* 0x000000272b067227 */ /* 0x000fe200078e00ff */
[-C--:B------:R-:W-:Y:S02]  /*5970*/  SHF.R.U32.HI R4, RZ, R93.reuse, R4 ;  /* 0x0000005dff047219 */ /* 0x080fe40000011604 */
[----:B------:R-:W-:Y:S01]  /*5980*/  SEL R0, R98, R0, !P0 ;  /* 0x0000000062007207 */ /* 0x000fe20004000000 */
[----:B------:R-:W-:Y:S01]  /*5990*/  IMAD.HI.U32 R5, R44, R92, RZ ;  /* 0x0000005c2c057227 */ /* 0x000fe200078e00ff */
[----:B------:R-:W-:Y:S03]  /*59a0*/  SEL R4, R99, R4, !P3 ;  /* 0x0000000463047207 */ /* 0x000fe60005800000 */
[-C--:B------:R-:W-:Y:S01]  /*59b0*/  IMAD.HI.U32 R3, R0, R36.reuse, RZ ;  /* 0x0000002400037227 */ /* 0x080fe200078e00ff */
[----:B------:R-:W-:Y:S03]  /*59c0*/  SHF.R.U32.HI R5, RZ, R93, R5 ;  /* 0x0000005dff057219 */ /* 0x000fe60000011605 */
[----:B------:R-:W-:Y:S01]  /*59d0*/  IMAD.HI.U32 R2, R4, R36, RZ ;  /* 0x0000002404027227 */ /* 0x000fe200078e00ff */
[----:B------:R-:W-:Y:S02]  /*59e0*/  @P2 SHF.R.U32.HI R0, RZ, R37, R3 ;  /* 0x00000025ff002219 */ /* 0x000fe40000011603 */
[----:B------:R-:W-:Y:S02]  /*59f0*/  SHF.R.U32.HI R3, RZ, R97, R6 ;  /* 0x00000061ff037219 */ /* 0x000fe40000011606 */
[----:B------:R-:W-:Y:S01]  /*5a00*/  @P2 SHF.R.U32.HI R4, RZ, R37, R2 ;  /* 0x00000025ff042219 */ /* 0x000fe20000011602 */
[----:B------:R-:W-:Y:S01]  /*5a10*/  IMAD R0, R40, R0, RZ ;  /* 0x0000000028007224 */ /* 0x000fe200078e02ff */
[----:B------:R-:W-:Y:S02]  /*5a20*/  SEL R3, R43, R3, !P0 ;  /* 0x000000032b037207 */ /* 0x000fe40004000000 */
[----:B------:R-:W-:Y:S01]  /*5a30*/  SEL R2, R44, R5, !P3 ;  /* 0x000000052c027207 */ /* 0x000fe20005800000 */
[----:B------:R-:W-:Y:S01]  /*5a40*/  IMAD R5, R40, R4, RZ ;  /* 0x0000000428057224 */ /* 0x000fe200078e02ff */
[C---:B------:R-:W-:Y:S01]  /*5a50*/  ISETP.GE.AND P0, PT, R3.reuse, R0, PT ;  /* 0x000000000300720c */ /* 0x040fe20003f06270 */
[C---:B------:R-:W-:Y:S03]  /*5a60*/  IMAD.HI.U32 R0, R3.reuse, R36, RZ ;  /* 0x0000002403007227 */ /* 0x040fe600078e00ff */
[C---:B------:R-:W-:Y:S02]  /*5a70*/  ISETP.GE.OR P0, PT, R2.reuse, R5, P0 ;  /* 0x000000050200720c */ /* 0x040fe40000706670 */
[----:B------:R-:W-:Y:S04]  /*5a80*/  SHF.R.U32.HI R0, RZ, R37, R0 ;  /* 0x00000025ff007219 */ /* 0x000fe80000011600 */
[C---:B------:R-:W-:Y:S05]  /*5a90*/  SEL R6, R3.reuse, R0, !P2 ;  /* 0x0000000003067207 */ /* 0x040fea0005000000 */
        /* <DEDUP_REMOVED lines=14> */
[----:B------:R-:W-:Y:S07]  /*5b80*/  IMAD R43, R3, R38, R43 ;  /* 0x00000026032b7224 */ /* 0x000fee00078e022b */
.L_x_101:
[----:B-1----:R-:W-:Y:S01]  /*5b90*/  @!P1 ISETP.NE.AND P0, PT, R8, 0x1, PT ;  /* 0x000000010800980c */ /* 0x002fe20003f05270 */
[----:B------:R-:W-:Y:S01]  /*5ba0*/  @!P1 IMAD.HI.U32 R0, R44, R10, RZ ;  /* 0x0000000a2c009227 */ /* 0x000fe200078e00ff */
[----:B------:R-:W-:Y:S01]  /*5bb0*/  @!P1 ISETP.NE.AND P2, PT, R7, 0x1, PT ;  /* 0x000000010700980c */ /* 0x000fe20003f45270 */
[----:B------:R-:W-:Y:S01]  /*5bc0*/  ULOP3.LUT UP0, URZ, UR48, 0x1b0, URZ, 0xc0, !UPT ;  /* 0x000001b030ff7892 */ /* 0x000fe2000f80c0ff */
[----:B------:R-:W-:Y:S01]  /*5bd0*/  R2UR UR42, R15 ;  /* 0x000000000f2a72ca */ /* 0x000fe200000e0000 */
[C---:B------:R-:W-:Y:S01]  /*5be0*/  @!P1 IMAD.HI.U32 R2, R43.reuse, R9, RZ ;  /* 0x000000092b029227 */ /* 0x040fe200078e00ff */
[----:B------:R-:W-:Y:S02]  /*5bf0*/  @!P1 SHF.R.U32.HI R0, RZ, R11, R0 ;  /* 0x0000000bff009219 */ /* 0x000fe40000011600 */
[----:B------:R-:W-:Y:S01]  /*5c00*/  R2UR UR41, R14 ;  /* 0x000000000e2972ca */ /* 0x000fe200000e0000 */
[----:B------:R-:W-:Y:S01]  /*5c10*/  VIADD R112, R112, 0x1 ;  /* 0x0000000170707836 */ /* 0x000fe20000000000 */
[----:B------:R-:W-:Y:S02]  /*5c20*/  @!P1 SHF.R.U32.HI R2, RZ, R12, R2 ;  /* 0x0000000cff029219 */ /* 0x000fe40000011602 */
[----:B------:R-:W-:Y:S02]  /*5c30*/  @!P1 SEL R3, R44, R0, !P2 ;  /* 0x000000002c039207 */ /* 0x000fe40005000000 */
[----:B------:R-:W-:Y:S02]  /*5c40*/  @!P1 SEL R2, R43, R2, !P0 ;  /* 0x000000022b029207 */ /* 0x000fe40004000000 */
[----:B------:R-:W-:Y:S01]  /*5c50*/  @P4 SHF.R.U32.HI R103, RZ, 0x10, R17 ;  /* 0x00000010ff674819 */ /* 0x000fe20000011611 */
[----:B------:R-:W-:Y:S02]  /*5c60*/  USHF.L.U32 UR42, UR42, 0x6, URZ ;  /* 0x000000062a2a7899 */ /* 0x000fe400080006ff */
[----:B------:R-:W-:Y:S02]  /*5c70*/  @!P1 IMAD.IADD R0, R2, 0x1, -R3 ;  /* 0x0000000102009824 */ /* 0x000fe400078e0a03 */
[----:B------:R-:W-:Y:S01]  /*5c80*/  @!P1 IMAD.IADD R2, R3, 0x1, -R2 ;  /* 0x0000000103029824 */ /* 0x000fe200078e0a02 */
[----:B------:R-:W-:Y:S01]  /*5c90*/  USHF.L.U32 UR41, UR41, 0x8, URZ ;  /* 0x0000000829297899 */ /* 0x000fe200080006ff */
[----:B------:R-:W-:Y:S02]  /*5ca0*/  @!P1 IMAD R44, R0, R7, R44 ;  /* 0x00000007002c9224 */ /* 0x000fe400078e022c */
[----:B------:R-:W-:Y:S01]  /*5cb0*/  @!P1 IMAD R43, R2, R8, R43 ;  /* 0x00000008022b9224 */ /* 0x000fe200078e022b */
[----:B------:R-:W-:Y:S08]  /*5cc0*/  BRA.U !UP0, `(.L_x_102) ;  /* 0x0000000108407547 */ /* 0x000ff0000b800000 */
[----:B------:R-:W1:Y:S01]  /*5cd0*/  LDCU.64 UR8, c[0x4][0x88] ;  /* 0x01001100ff0877ac */ /* 0x000e620008000a00 */
[----:B------:R-:W-:Y:S01]  /*5ce0*/  MOV R3, 0x0 ;  /* 0x0000000000037802 */ /* 0x000fe20000000f00 */
[----:B------:R-:W-:Y:S02]  /*5cf0*/  HFMA2 R12, -RZ, RZ, 0, 5.9604644775390625e-08 ;  /* 0x00000001ff0c7431 */ /* 0x000fe400000001ff */
[----:B------:R-:W-:Y:S02]  /*5d00*/  IMAD.MOV.U32 R8, RZ, RZ, 0x70 ;  /* 0x00000070ff087424 */ /* 0x000fe400078e00ff */
[----:B------:R-:W-:Y:S01]  /*5d10*/  IMAD.MOV.U32 R13, RZ, RZ, RZ ;  /* 0x000000ffff0d7224 */ /* 0x000fe200078e00ff */
[----:B------:R-:W2:Y:S01]  /*5d20*/  LDCU.64 UR6, c[0x4][0x90] ;  /* 0x01001200ff0677ac */ /* 0x000ea20008000a00 */
[----:B------:R-:W3:Y:S01]  /*5d30*/  LDC.64 R2, c[0x4][R3] ;  /* 0x0100000003027b82 */ /* 0x000ee20000000a00 */
[----:B------:R-:W4:Y:S01]  /*5d40*/  LDCU.64 UR4, c[0x4][0x8] ;  /* 0x01000100ff0477ac */ /* 0x000f220008000a00 */
[----:B-1----:R-:W-:Y:S01]  /*5d50*/  MOV R5, UR9 ;  /* 0x0000000900057c02 */ /* 0x002fe20008000f00 */
[----:B------:R-:W-:Y:S01]  /*5d60*/  IMAD.U32 R4, RZ, RZ, UR8 ;  /* 0x00000008ff047e24 */ /* 0x000fe2000f8e00ff */
[----:B--2---:R-:W-:Y:S01]  /*5d70*/  MOV R7, UR7 ;  /* 0x0000000700077c02 */ /* 0x004fe20008000f00 */
[----:B------:R-:W-:Y:S01]  /*5d80*/  IMAD.U32 R6, RZ, RZ, UR6 ;  /* 0x00000006ff067e24 */ /* 0x000fe2000f8e00ff */
[----:B----4-:R-:W-:Y:S01]  /*5d90*/  MOV R11, UR5 ;  /* 0x00000005000b7c02 */ /* 0x010fe20008000f00 */
[----:B------:R-:W-:Y:S02]  /*5da0*/  IMAD.U32 R10, RZ, RZ, UR4 ;  /* 0x00000004ff0a7e24 */ /* 0x000fe4000f8e00ff */
[----:B------:R-:W-:Y:S07]  /*5db0*/  LEPC R20, `(.L_x_102) ;  /* 0x000000001014794e */ /* 0x000fee0000000000 */
[----:B---3-5:R-:W-:Y:S05]  /*5dc0*/  CALL.ABS.NOINC R2 ;  /* 0x0000000002007343 */ /* 0x028fea0003c00000 */
.L_x_102:
[----:B------:R-:W-:Y:S01]  /*5dd0*/  LOP3.LUT P0, RZ, R109, 0x1b0, RZ, 0xc0, !PT ;  /* 0x000001b06dff7812 */ /* 0x000fe2000780c0ff */
[----:B------:R-:W-:Y:S11]  /*5de0*/  BSSY.RECONVERGENT B6, `(.L_x_103) ;  /* 0x0000013000067945 */ /* 0x000ff60003800200 */
[----:B------:R-:W-:Y:S01]  /*5df0*/  @!UPT UIADD3 URZ, UPT, UPT, URZ, URZ, URZ ;  /* 0x000000fffffff290 */ /* 0x000fe2000fffe0ff */
[----:B------:R-:W-:Y:S05]  /*5e00*/  @!P0 BRA `(.L_x_104) ;  /* 0x0000000000408947 */ /* 0x000fea0003800000 */
        /* <DEDUP_REMOVED lines=16> */
.L_x_104:
[----:B------:R-:W-:Y:S05]  /*5f10*/  BSYNC.RECONVERGENT B6 ;  /* 0x0000000000067941 */ /* 0x000fea0003800200 */
.L_x_103:
[----:B------:R-:W-:Y:S01]  /*5f20*/  ISETP.NE.U32.AND P4, PT, R90, RZ, PT ;  /* 0x000000ff5a00720c */ /* 0x000fe20003f85070 */
[----:B------:R-:W-:Y:S01]  /*5f30*/  UISETP.NE.AND UP2, UPT, UR50, URZ, UPT ;  /* 0x000000ff3200728c */ /* 0x000fe2000bf45270 */
[----:B------:R-:W-:Y:S01]  /*5f40*/  ISETP.NE.U32.AND P2, PT, RZ, UR38, PT ;  /* 0x00000026ff007c0c */ /* 0x000fe2000bf45070 */
[----:B------:R-:W-:Y:S01]  /*5f50*/  UISETP.NE.U32.AND UP1, UPT, UR44, URZ, UPT ;  /* 0x000000ff2c00728c */ /* 0x000fe2000bf25070 */
[----:B------:R-:W-:Y:S01]  /*5f60*/  ISETP.NE.AND.EX P4, PT, R91, RZ, PT, P4 ;  /* 0x000000ff5b00720c */ /* 0x000fe20003f85340 */
[----:B------:R-:W-:Y:S01]  /*5f70*/  UPLOP3.LUT UP0, UPT, UPT, UPT, UPT, 0x40, 0x4 ;  /* 0x000000000004789c */ /* 0x000fe20003f0e870 */
[----:B------:R-:W-:Y:S01]  /*5f80*/  ISETP.NE.AND.EX P2, PT, RZ, UR39, PT, P2 ;  /* 0x00000027ff007c0c */ /* 0x000fe2000bf45320 */
[----:B------:R-:W-:Y:S01]  /*5f90*/  UISETP.NE.AND.EX UP1, UPT, UR45, URZ, UPT, UP1 ;  /* 0x000000ff2d00728c */ /* 0x000fe2000bf25310 */
[----:B------:R-:W-:Y:S04]  /*5fa0*/  PLOP3.LUT P1, PT, PT, PT, UP2, 0x80, 0x8 ;  /* 0x000000000008781c */ /* 0x000fe80003f2f028 */
[----:B------:R-:W-:Y:S06]  /*5fb0*/  @UP2 UPLOP3.LUT UP0, UPT, UPT, UPT, UP1, 0x80, 0x8 ;  /* 0x000000000008289c */ /* 0x000fec0003f0f010 */
[----:B------:R-:W-:Y:S01]  /*5fc0*/  PLOP3.LUT P0, PT, PT, PT, UP0, 0x80, 0x8 ;  /* 0x000000000008781c */ /* 0x000fe20003f0f008 */
[----:B------:R-:W-:Y:S01]  /*5fd0*/  @!UPT UIADD3 URZ, UPT, UPT, URZ, URZ, URZ ;  /* 0x000000fffffff290 */ /* 0x000fe2000fffe0ff */
[----:B------:R-:W-:Y:S11]  /*5fe0*/  BRA.U !UP1, `(.L_x_105) ;  /* 0x0000000109387547 */ /* 0x000ff6000b800000 */
[----:B------:R-:W-:Y:S01]  /*5ff0*/  UISETP.NE.U32.AND UP0, UPT, UR38, URZ, UPT ;  /* 0x000000ff2600728c */ /* 0x000fe2000bf05070 */
[----:B------:R-:W-:Y:S02]  /*6000*/  HFMA2 R0, -RZ, RZ, 0, 5.9604644775390625e-08 ;  /* 0x00000001ff007431 */ /* 0x000fe400000001ff */
[----:B------:R-:W-:Y:S01]  /*6010*/  IMAD.MOV.U32 R96, RZ, RZ, 0x1 ;  /* 0x00000001ff607424 */ /* 0x000fe200078e00ff */
[----:B------:R-:W-:Y:S06]  /*6020*/  UISETP.NE.AND.EX UP0, UPT, UR39, URZ, UPT, UP0 ;  /* 0x000000ff2700728c */ /* 0x000fec000bf05300 */
[----:B------:R-:W-:Y:S05]  /*6030*/  PLOP3.LUT P3, PT, PT, PT, UP0, 0x80, 0x8 ;  /* 0x000000000008781c */ /* 0x000fea0003f6f008 */
[----:B------:R-:W1:Y:S01]  /*6040*/  @UP0 LDCU.64 UR6, c[0x0][0x888] ;  /* 0x00011100ff0607ac */ /* 0x000e620008000a00 */
[----:B------:R-:W-:Y:S07]  /*6050*/  @UP0 UIMAD UR4, UR36, UR44, URZ ;  /* 0x0000002c240402a4 */ /* 0x000fee000f8e02ff */
[----:B------:R-:W-:Y:S01]  /*6060*/  @!P3 PRMT R96, R0, 0x7610, R96 ;  /* 0x000076100060b816 */ /* 0x000fe20000000060 */
[----:B-1----:R-:W-:Y:S03]  /*6070*/  @UP0 UIMAD.WIDE UR6, UR4, 0x4, UR6 ;  /* 0x00000004040608a5 */ /* 0x002fe6000f8e0206 */
[----:B------:R-:W1:Y:S03]  /*6080*/  @!UP0 LDCU UR4, c[0x0][0x880] ;  /* 0x00011000ff0487ac */ /* 0x000e660008000800 */
[----:B------:R-:W-:Y:S01]  /*6090*/  IMAD.U32 R2, RZ, RZ, UR6 ;  /* 0x00000006ff027e24 */ /* 0x000fe2000f8e00ff */
[----:B------:R-:W-:Y:S05]  /*60a0*/  MOV R3, UR7 ;  /* 0x0000000700037c02 */ /* 0x000fea0008000f00 */
[----:B-----5:R2:W5:Y:S02]  /*60b0*/  @P3 LDG.E R49, desc[UR46][R2.64] ;  /* 0x0000002e02313981 */ /* 0x020564000c1e1900 */
[----:B-12---:R-:W-:Y:S02]  /*60c0*/  @!P3 IMAD.U32 R49, RZ, RZ, UR4 ;  /* 0x00000004ff31be24 */ /* 0x006fe4000f8e00ff */
.L_x_105:
[----:B------:R-:W-:Y:S05]  /*60d0*/  @!P4 BRA `(.L_x_106) ;  /* 0x000000000020c947 */ /* 0x000fea0003800000 */
[----:B------:R-:W-:Y:S04]  /*60e0*/  ISETP.NE.U32.AND P3, PT, R88, RZ, PT ;  /* 0x000000ff5800720c */ /* 0x000fe80003f65070 */
[----:B------:R-:W-:Y:S11]  /*60f0*/  ISETP.NE.AND.EX P3, PT, R89, RZ, PT, P3 ;  /* 0x000000ff5900720c */ /* 0x000ff60003f65330 */
[----:B------:R-:W-:Y:S02]  /*6100*/  @!UPT UIADD3 URZ, UPT, UPT, URZ, URZ, URZ ;  /* 0x000000fffffff290 */ /* 0x000fe4000fffe0ff */
[----:B------:R-:W1:Y:S01]  /*6110*/  @P3 LDC.64 R2, c[0x0][0x8a8] ;  /* 0x00022a00ff023b82 */ /* 0x000e620000000a00 */
[----:B------:R-:W-:Y:S04]  /*6120*/  @P3 IMAD R0, R90, UR36, RZ ;  /* 0x000000245a003c24 */ /* 0x000fe8000f8e02ff */
[----:B-1----:R-:W-:Y:S05]  /*6130*/  @P3 IMAD.WIDE R2, R0, 0x4, R2 ;  /* 0x0000000400023825 */ /* 0x002fea00078e0202 */
[----:B-----5:R1:W5:Y:S02]  /*6140*/  @P3 LDG.E R47, desc[UR46][R2.64] ;  /* 0x0000002e022f3981 */ /* 0x020364000c1e1900 */
[----:B-1----:R-:W2:Y:S02]  /*6150*/  @!P3 LDC R47, c[0x0][0x8a0] ;  /* 0x00022800ff2fbb82 */ /* 0x002ea40000000800 */
.L_x_106:
[----:B-----5:R-:W-:Y:S01]  /*6160*/  FSETP.NEU.AND P4, PT, R49, RZ, PT ;  /* 0x000000ff3100720b */ /* 0x020fe20003f8d000 */
[----:B------:R-:W-:Y:S01]  /*6170*/  BSSY B1, `(.L_x_107) ;  /* 0x0000042000017945 */ /* 0x000fe20003800000 */
[----:B------:R-:W-:Y:S01]  /*6180*/  SEL R5, RZ, 0xffffffff, P2 ;  /* 0xffffffffff057807 */ /* 0x000fe20001000000 */
[----:B------:R-:W-:Y:S01]  /*6190*/  IMAD.MOV.U32 R115, RZ, RZ, 0x1 ;  /* 0x00000001ff737424 */ /* 0x000fe200078e00ff */
[----:B------:R-:W-:Y:S02]  /*61a0*/  LOP3.LUT P3, RZ, R96, 0xff, RZ, 0xc0, !PT ;  /* 0x000000ff60ff7812 */ /* 0x000fe4000786c0ff */
[----:B------:R-:W-:Y:S02]  /*61b0*/  CS2R R86, SRZ ;  /* 0x0000000000567805 */ /* 0x000fe4000001ff00 */
[----:B------:R-:W-:Y:S02]  /*61c0*/  @P1 SEL R0, RZ, 0xffffffff, P4 ;  /* 0xffffffffff001807 */ /* 0x000fe40002000000 */
[----:B------:R-:W-:Y:S02]  /*61d0*/  CS2R R84, SRZ ;  /* 0x0000000000547805 */ /* 0x000fe4000001ff00 */
[----:B------:R-:W-:Y:S02]  /*61e0*/  LEA R2, R105, UR49, 0x3 ;  /* 0x0000003169027c11 */ /* 0x000fe4000f8e18ff */
[----:B------:R-:W-:Y:S02]  /*61f0*/  CS2R R82, SRZ ;  /* 0x0000000000527805 */ /* 0x000fe4000001ff00 */
[----:B------:R-:W-:Y:S02]  /*6200*/  @P0 SEL R0, R5, R0, !P3 ;  /* 0x0000000005000207 */ /* 0x000fe40005800000 */
[----:B------:R-:W-:Y:S02]  /*6210*/  CS2R R80, SRZ ;  /* 0x0000000000507805 */ /* 0x000fe4000001ff00 */
[----:B------:R-:W-:Y:S02]  /*6220*/  LEA R113, R45, UR49, 0x3 ;  /* 0x000000312d717c11 */ /* 0x000fe4000f8e18ff */
[----:B------:R-:W-:Y:S02]  /*6230*/  @P1 LOP3.LUT R0, R0, 0x1, RZ, 0xc0, !PT ;  /* 0x0000000100001812 */ /* 0x000fe400078ec0ff */
[----:B------:R-:W-:Y:S02]  /*6240*/  SHF.L.U32 R3, R107, 0x1f, RZ ;  /* 0x0000001f6b037819 */ /* 0x000fe400000006ff */
[----:B------:R-:W-:Y:S02]  /*6250*/  ISETP.NE.U32.OR P6, PT, R0, 0x1, !P1 ;  /* 0x000000010000780c */ /* 0x000fe40004fc5470 */
[----:B------:R-:W-:Y:S02]  /*6260*/  PLOP3.LUT P2, PT, PT, PT, UP1, 0x80, 0x8 ;  /* 0x000000000008781c */ /* 0x000fe40003f4f018 */
[----:B------:R-:W-:Y:S02]  /*6270*/  LEA.HI R48, R45, R45, RZ, 0x1 ;  /* 0x0000002d2d307211 */ /* 0x000fe400078f08ff */
[----:B------:R-:W-:Y:S02]  /*6280*/  SEL R4, RZ, 0xffffffff, P4 ;  /* 0xffffffffff047807 */ /* 0x000fe40002000000 */
[----:B------:R-:W-:Y:S05]  /*6290*/  P2R R118, PR, RZ, 0x40 ;  /* 0x00000040ff767803 */ /* 0x000fea0000000000 */
[----:B------:R-:W-:Y:S02]  /*62a0*/  @P6 SHF.L.U32 R0, R104, 0x1f, RZ ;  /* 0x0000001f68006819 */ /* 0x000fe400000006ff */
[----:B------:R-:W-:Y:S02]  /*62b0*/  @P2 SEL R4, R5, R4, !P3 ;  /* 0x0000000405042207 */ /* 0x000fe40005800000 */
[----:B------:R1:W3:Y:S02]  /*62c0*/  @P6 SYNCS.PHASECHK.TRANS64.TRYWAIT P1, [R2+URZ+0x140], R0 ;  /* 0x00014000020065a7 */ /* 0x0002e400080211ff */
[----:B------:R-:W-:Y:S04]  /*62d0*/  LOP3.LUT R4, R4, 0x1, RZ, 0xc0, !PT ;  /* 0x0000000104047812 */ /* 0x000fe800078ec0ff */
[----:B------:R-:W-:Y:S04]  /*62e0*/  ISETP.NE.U32.AND P5, PT, R4, 0x1, PT ;  /* 0x000000010400780c */ /* 0x000fe80003fa5070 */
[----:B------:R-:W-:Y:S01]  /*62f0*/  P2R R116, PR, RZ, 0x20 ;  /* 0x00000020ff747803 */ /* 0x000fe20000000000 */
[----:B------:R4:W2:Y:S01]  /*6300*/  SYNCS.PHASECHK.TRANS64.TRYWAIT P0, [R113+URZ+0x1b0], R3 ;  /* 0x0001b003710075a7 */ /* 0x0008a200080011ff */
[C---:B-1----:R-:W-:Y:S01]  /*6310*/  IMAD.SHL.U32 R0, R48.reuse, 0x80, RZ ;  /* 0x0000008030007824 */ /* 0x042fe200078e00ff */
[----:B------:R-:W-:Y:S04]  /*6320*/  LOP3.LUT R48, R48, 0xffe, RZ, 0xc0, !PT ;  /* 0x00000ffe30307812 */ /* 0x000fe800078ec0ff */
[----:B------:R-:W-:Y:S01]  /*6330*/  LOP3.LUT R0, R0, 0xffffff00, RZ, 0xc0, !PT ;  /* 0xffffff0000007812 */ /* 0x000fe200078ec0ff */
[----:B------:R-:W-:Y:S04]  /*6340*/  IMAD.IADD R48, R45, 0x1, -R48 ;  /* 0x000000012d307824 */ /* 0x000fe800078e0a30 */
[----:B------:R-:W-:Y:S04]  /*6350*/  IMAD.IADD R0, R46, 0x1, R0 ;  /* 0x000000012e007824 */ /* 0x000fe800078e0200 */
[----:B------:R-:W-:Y:S01]  /*6360*/  IMAD R48, R48, 0x100000, R0 ;  /* 0x0010000030307824 */ /* 0x000fe200078e0200 */
[----:B---3--:R-:W-:Y:S01]  /*6370*/  @P6 SEL R115, RZ, 0x1, !P1 ;  /* 0x00000001ff736807 */ /* 0x008fe20004800000 */
[----:B----4-:R-:W-:Y:S06]  /*6380*/  @!P6 BRA `(.L_x_108) ;  /* 0x000000000080e947 */ /* 0x010fec0003800000 */
[----:B------:R-:W-:Y:S01]  /*6390*/  @P5 IMAD R5, R105, 0x1000, R100 ;  /* 0x0000100069055824 */ /* 0x000fe200078e0264 */
[----:B------:R-:W-:Y:S01]  /*63a0*/  ISETP.NE.AND P1, PT, R115, RZ, PT ;  /* 0x000000ff7300720c */ /* 0x000fe20003f25270 */
[----:B------:R-:W-:Y:S01]  /*63b0*/  BSSY B0, `(.L_x_109) ;  /* 0x000000b000007945 */ /* 0x000fe20003800000 */
[----:B------:R-:W-:Y:S01]  /*63c0*/  CS2R R82, SRZ ;  /* 0x0000000000527805 */ /* 0x000fe2000001ff00 */
[----:B------:R-:W-:Y:S01]  /*63d0*/  @P5 VIADD R4, R5, UR49 ;  /* 0x0000003105045c36 */ /* 0x000fe20008000000 */
[----:B------:R-:W-:Y:S02]  /*63e0*/  CS2R R80, SRZ ;  /* 0x0000000000507805 */ /* 0x000fe4000001ff00 */
[----:B------:R-:W-:Y:S02]  /*63f0*/  CS2R R86, SRZ ;  /* 0x0000000000567805 */ /* 0x000fe4000001ff00 */
[----:B------:R-:W-:Y:S01]  /*6400*/  CS2R R84, SRZ ;  /* 0x0000000000547805 */ /* 0x000fe2000001ff00 */
[----:B------:R-:W-:Y:S04]  /*6410*/  @P5 IMAD R4, R108, -0x10, R4 ;  /* 0xfffffff06c045824 */ /* 0x000fe800078e0204 */
[----:B------:R-:W-:Y:S05]  /*6420*/  @P1 BRA `(.L_x_110) ;  /* 0x00000000000c1947 */ /* 0x000fea0003800000 */
[----:B------:R-:W-:Y:S04]  /*6430*/  SHF.L.U32 R0, R104, 0x1f, RZ ;  /* 0x0000001f68007819 */ /* 0x000fe800000006ff */
[----:B------:R-:W1:Y:S02]  /*6440*/  SYNCS.PHASECHK.TRANS64.TRYWAIT P1, [R2+URZ+0x140], R0 ;  /* 0x00014000020075a7 */ /* 0x000e6400080211ff */
[----:B-1----:R-:W-:Y:S05]  /*6450*/  @!P1 BRA `(.L_x_111) ;  /* 0x0000004400909947 */ /* 0x002fea0003800000 */
.L_x_110:
[----:B------:R-:W-:Y:S05]  /*6460*/  BSYNC B0 ;  /* 0x0000000000007941 */ /* 0x000fea0003800000 */
.L_x_109:
[----:B------:R-:W-:Y:S01]  /*6470*/  ISETP.NE.AND P1, PT, R116, RZ, PT ;  /* 0x000000ff7400720c */ /* 0x000fe20003f25270 */
[----:B-1----:R-:W-:Y:S02]  /*6480*/  VIADD R2, R2, 0x160 ;  /* 0x0000016002027836 */ /* 0x002fe40000000000 */
[----:B------:R-:W-:Y:S02]  /*6490*/  IMAD.U32 R0, RZ, RZ, UR37 ;  /* 0x00000025ff007e24 */ /* 0x000fe4000f8e00ff */
[----:B------:R-:W-:Y:S03]  /*64a0*/  VIADD R105, R105, 0x1 ;  /* 0x0000000169697836 */ /* 0x000fe60000000000 */
[----:B------:R-:W-:Y:S05]  /*64b0*/  PRMT R0, R0, 0x654, R2 ;  /* 0x0000065400007816 */ /* 0x000fea0000000002 */
[----:B------:R1:W3:Y:S04]  /*64c0*/  @P1 LDS.128 R80, [R5+UR49+0x400] ;  /* 0x0004003105501984 */ /* 0x0002e80008000c00 */
[----:B------:R1:W4:Y:S01]  /*64d0*/  @P1 LDS.128 R84, [R4+0x410] ;  /* 0x0004100004541984 */ /* 0x0003220000000c00 */
[C---:B------:R-:W-:Y:S01]  /*64e0*/  ISETP.NE.AND P1, PT, R105.reuse, 0x4, PT ;  /* 0x000000046900780c */ /* 0x040fe20003f25270 */
[----:B------:R-:W-:Y:S01]  /*64f0*/  @!PT LDS RZ, [RZ] ;  /* 0x00000000fffff984 */ /* 0x000fe20000000800 */
[----:B------:R-:W-:Y:S01]  /*6500*/  @!PT LDS RZ, [RZ] ;  /* 0x00000000fffff984 */ /* 0x000fe20000000800 */
[----:B------:R-:W-:Y:S01]  /*6510*/  @!PT LDS RZ, [RZ] ;  /* 0x00000000fffff984 */ /* 0x000fe20000000800 */
[----:B------:R-:W-:Y:S01]  /*6520*/  @!PT LDS RZ, [RZ] ;  /* 0x00000000fffff984 */ /* 0x000fe20000000800 */
[----:B------:R5:W-:Y:S06]  /*6530*/  MEMBAR.ALL.CTA ;  /* 0x0000000000007992 */ /* 0x000bec0000008000 */
[----:B-----5:R-:W5:Y:S01]  /*6540*/  FENCE.VIEW.ASYNC.S ;  /* 0x00000000000073c6 */ /* 0x020f620000000000 */
[----:B------:R-:W-:Y:S01]  /*6550*/  SEL R105, R105, RZ, P1 ;  /* 0x000000ff69697207 */ /* 0x000fe20000800000 */
[----:B-----5:R5:W-:Y:S02]  /*6560*/  SYNCS.ARRIVE.TRANS64.RED.A1T0 RZ, [R0+URZ], RZ ;  /* 0x000000ff00ff79a7 */ /* 0x020be400081004ff */
[----:B-----5:R-:W-:Y:S04]  /*6570*/  SEL R0, RZ, 0x1, P1 ;  /* 0x00000001ff007807 */ /* 0x020fe80000800000 */
[----:B-1-3--:R-:W-:Y:S02]  /*6580*/  LOP3.LUT R104, R104, R0, RZ, 0x3c, !PT ;  /* 0x0000000068687212 */ /* 0x00afe400078e3cff */
.L_x_108:
[----:B------:R-:W-:Y:S05]  /*6590*/  BSYNC B1 ;  /* 0x0000000000017941 */ /* 0x000fea0003800000 */
.L_x_107:
[----:B------:R-:W-:Y:S04]  /*65a0*/  SHF.R.U32.HI R0, RZ, 0x15, R48 ;  /* 0x00000015ff007819 */ /* 0x000fe80000011630 */
[----:B------:R-:W-:Y:S01]  /*65b0*/  LOP3.LUT P1, RZ, R0, 0x3, R101, 0x48, !PT ;  /* 0x0000000300ff7812 */ /* 0x000fe20007824865 */
[----:B------:R-:W-:Y:S01]  /*65c0*/  @!UPT UIADD3 URZ, UPT, UPT, URZ, URZ, URZ ;  /* 0x000000fffffff290 */ /* 0x000fe2000fffe0ff */
[----:B--2---:R-:W-:Y:S11]  /*65d0*/  @P0 BRA `(.L_x_112) ;  /* 0x0000000000080947 */ /* 0x004ff60003800000 */
[----:B------:R-:W1:Y:S02]  /*65e0*/  SYNCS.PHASECHK.TRANS64.TRYWAIT P0, [R113+URZ+0x1b0], R3 ;  /* 0x0001b003710075a7 */ /* 0x000e6400080011ff */
[----:B-1----:R-:W-:Y:S05]  /*65f0*/  @!P0 BRA `(.L_x_113) ;  /* 0x00000044003c8947 */ /* 0x002fea0003800000 */
.L_x_112:
[----:B------:R-:W-:Y:S05]  /*6600*/  @!P1 BRA `(.L_x_114) ;  /* 0x0000000000409947 */ /* 0x000fea0003800000 */
[----:B------:R-:W2:Y:S01]  /*6610*/  LDCU.64 UR8, c[0x4][0x78] ;  /* 0x01000f00ff0877ac */ /* 0x000ea20008000a00 */
[----:B-1----:R-:W-:Y:S01]  /*6620*/  MOV R3, 0x0 ;  /* 0x0000000000037802 */ /* 0x002fe20000000f00 */
[----:B------:R-:W-:Y:S02]  /*6630*/  HFMA2 R12, -RZ, RZ, 0, 5.9604644775390625e-08 ;  /* 0x00000001ff0c7431 */ /* 0x000fe400000001ff */
[----:B------:R-:W-:Y:S02]  /*6640*/  IMAD.MOV.U32 R8, RZ, RZ, 0x192 ;  /* 0x00000192ff087424 */ /* 0x000fe400078e00ff */
[----:B------:R-:W-:Y:S01]  /*6650*/  IMAD.MOV.U32 R13, RZ, RZ, RZ ;  /* 0x000000ffff0d7224 */ /* 0x000fe200078e00ff */
[----:B------:R-:W1:Y:S01]  /*6660*/  LDCU.64 UR6, c[0x4][0x80] ;  /* 0x01001000ff0677ac */ /* 0x000e620008000a00 */
[----:B------:R-:W3:Y:S01]  /*6670*/  LDC.64 R2, c[0x4][R3] ;  /* 0x0100000003027b82 */ /* 0x000ee20000000a00 */
[----:B------:R-:W5:Y:S01]  /*6680*/  LDCU.64 UR4, c[0x4][0x18] ;  /* 0x01000300ff0477ac */ /* 0x000f620008000a00 */
[----:B--2---:R-:W-:Y:S01]  /*6690*/  MOV R5, UR9 ;  /* 0x0000000900057c02 */ /* 0x004fe20008000f00 */
[----:B------:R-:W-:Y:S01]  /*66a0*/  IMAD.U32 R4, RZ, RZ, UR8 ;  /* 0x00000008ff047e24 */ /* 0x000fe2000f8e00ff */
[----:B-1----:R-:W-:Y:S01]  /*66b0*/  MOV R7, UR7 ;  /* 0x0000000700077c02 */ /* 0x002fe20008000f00 */
[----:B------:R-:W-:Y:S01]  /*66c0*/  IMAD.U32 R6, RZ, RZ, UR6 ;  /* 0x00000006ff067e24 */ /* 0x000fe2000f8e00ff */
[----:B-----5:R-:W-:Y:S01]  /*66d0*/  MOV R11, UR5 ;  /* 0x00000005000b7c02 */ /* 0x020fe20008000f00 */
[----:B------:R-:W-:Y:S02]  /*66e0*/  IMAD.U32 R10, RZ, RZ, UR4 ;  /* 0x00000004ff0a7e24 */ /* 0x000fe4000f8e00ff */
[----:B------:R-:W-:Y:S07]  /*66f0*/  LEPC R20, `(.L_x_114) ;  /* 0x000000001014794e */ /* 0x000fee0000000000 */
[----:B---34-:R-:W-:Y:S05]  /*6700*/  CALL.ABS.NOINC R2 ;  /* 0x0000000002007343 */ /* 0x018fea0003c00000 */
.L_x_114:
[----:B------:R-:W-:Y:S01]  /*6710*/  F2FP.F16.E5M2.UNPACK_B R4, R81 ;  /* 0x00000051ff04723e */ /* 0x000fe200020004ff */
[----:B------:R-:W-:Y:S05]  /*6720*/  WARPSYNC.ALL ;  /* 0x0000000000007948 */ /* 0x000fea0003800000 */
[----:B------:R-:W-:Y:S01]  /*6730*/  R2UR UR4, R48 ;  /* 0x00000000300472ca */ /* 0x000fe200000e0000 */
[--C-:B------:R-:W-:Y:S01]  /*6740*/  HADD2.F32 R53, -RZ, R4.reuse.H0_H0 ;  /* 0x20000004ff357230 */ /* 0x100fe20000004100 */
[-C--:B-1----:R-:W-:Y:S01]  /*6750*/  F2FP.F16.E5M2.UNPACK_B R3, R80.reuse ;  /* 0x00000050ff03723e */ /* 0x082fe200020004ff */
[----:B------:R-:W-:Y:S01]  /*6760*/  HADD2.F32 R54, -RZ, R4.H1_H1 ;  /* 0x30000004ff367230 */ /* 0x000fe20000004100 */
[----:B------:R-:W-:Y:S01]  /*6770*/  F2FP.F16.E5M2.UNPACK_B R0, R80.H1 ;  /* 0x00000050ff00723e */ /* 0x000fe200030004ff */
[----:B------:R-:W-:Y:S01]  /*6780*/  BSSY.RECONVERGENT B0, `(.L_x_115) ;  /* 0x0000099000007945 */ /* 0x000fe20003800200 */
[----:B------:R-:W-:Y:S01]  /*6790*/  F2FP.F16.E5M2.UNPACK_B R64, R83.H1 ;  /* 0x00000053ff40723e */ /* 0x000fe200030004ff */
[--C-:B------:R-:W-:Y:S01]  /*67a0*/  HADD2.F32 R2, -RZ, R3.reuse.H0_H0 ;  /* 0x20000003ff027230 */ /* 0x100fe20000004100 */
[----:B----4-:R-:W-:Y:S01]  /*67b0*/  F2FP.F16.E5M2.UNPACK_B R74, R86 ;  /* 0x00000056ff4a723e */ /* 0x010fe200020004ff */
[----:B------:R-:W-:Y:S01]  /*67c0*/  HADD2.F32 R50, -RZ, R3.H1_H1 ;  /* 0x30000003ff327230 */ /* 0x000fe20000004100 */
[----:B------:R-:W-:Y:S01]  /*67d0*/  F2FP.F16.E5M2.UNPACK_B R3, R81.H1 ;  /* 0x00000051ff03723e */ /* 0x000fe200030004ff */
[--C-:B------:R-:W-:Y:S01]  /*67e0*/  HADD2.F32 R51, -RZ, R0.reuse.H0_H0 ;  /* 0x20000000ff337230 */ /* 0x100fe20000004100 */
[----:B------:R-:W-:Y:S01]  /*67f0*/  IADD3 R114, PT, PT, R100, UR49, RZ ;  /* 0x0000003164727c10 */ /* 0x000fe2000fffe0ff */
[----:B------:R-:W-:Y:S01]  /*6800*/  HADD2.F32 R52, -RZ, R0.H1_H1 ;  /* 0x30000000ff347230 */ /* 0x000fe20000004100 */
[----:B------:R-:W-:Y:S01]  /*6810*/  LDTM.16dp32bit_t0_t15.x32 R4, tmem[UR4] ;  /* 0x00000004000479ee */ /* 0x000fe20008a80000 */
[----:B------:R-:W1:Y:S01]  /*6820*/  LDTM.16dp32bit_t16_t31.x32 R4, tmem[UR4+0x20] ;  /* 0x00002004000479ee */ /* 0x000e620008aa0000 */
[-C--:B------:R-:W-:Y:S01]  /*6830*/  F2FP.F16.E5M2.UNPACK_B R0, R82.reuse ;  /* 0x00000052ff00723e */ /* 0x080fe200020004ff */
[--C-:B------:R-:W-:Y:S01]  /*6840*/  HADD2.F32 R55, -RZ, R3.reuse.H0_H0 ;  /* 0x20000003ff377230 */ /* 0x100fe20000004100 */
[----:B------:R-:W-:Y:S01]  /*6850*/  SHF.L.U32 R117, R102, 0x4, RZ ;  /* 0x0000000466757819 */ /* 0x000fe200000006ff */
[----:B------:R-:W-:Y:S01]  /*6860*/  HADD2.F32 R56, -RZ, R3.H1_H1 ;  /* 0x30000003ff387230 */ /* 0x000fe20000004100 */
[----:B------:R-:W-:Y:S01]  /*6870*/  F2FP.F16.E5M2.UNPACK_B R3, R82.H1 ;  /* 0x00000052ff03723e */ /* 0x000fe200030004ff */
[--C-:B------:R-:W-:Y:S01]  /*6880*/  HADD2.F32 R57, -RZ, R0.reuse.H0_H0 ;  /* 0x20000000ff397230 */ /* 0x100fe20000004100 */
[----:B------:R-:W-:Y:S01]  /*6890*/  IADD3 R114, PT, PT, R114, R117, RZ ;  /* 0x0000007572727210 */ /* 0x000fe20007ffe0ff */
[----:B------:R-:W-:Y:S01]  /*68a0*/  HADD2.F32 R58, -RZ, R0.H1_H1 ;  /* 0x30000000ff3a7230 */ /* 0x000fe20000004100 */
[----:B------:R-:W-:Y:S01]  /*68b0*/  F2FP.F16.E5M2.UNPACK_B R0, R83 ;  /* 0x00000053ff00723e */ /* 0x000fe200020004ff */
[--C-:B------:R-:W-:Y:S01]  /*68c0*/  HADD2.F32 R59, -RZ, R3.reuse.H0_H0 ;  /* 0x20000003ff3b7230 */ /* 0x100fe20000004100 */
[----:B------:R-:W-:Y:S01]  /*68d0*/  ISETP.NE.AND P0, PT, R110, RZ, PT ;  /* 0x000000ff6e00720c */ /* 0x000fe20003f05270 */
[----:B------:R-:W-:Y:S01]  /*68e0*/  HADD2.F32 R60, -RZ, R3.H1_H1 ;  /* 0x30000003ff3c7230 */ /* 0x000fe20000004100 */
[-C--:B------:R-:W-:Y:S01]  /*68f0*/  F2FP.F16.E5M2.UNPACK_B R3, R84.reuse ;  /* 0x00000054ff03723e */ /* 0x080fe200020004ff */
[--C-:B------:R-:W-:Y:S01]  /*6900*/  HADD2.F32 R61, -RZ, R0.reuse.H0_H0 ;  /* 0x20000000ff3d7230 */ /* 0x100fe20000004100 */
[----:B------:R-:W-:Y:S01]  /*6910*/  ISETP.NE.AND P6, PT, R118, RZ, PT ;  /* 0x000000ff7600720c */ /* 0x000fe20003fc5270 */
[----:B------:R-:W-:Y:S01]  /*6920*/  HADD2.F32 R62, -RZ, R0.H1_H1 ;  /* 0x30000000ff3e7230 */ /* 0x000fe20000004100 */
[----:B------:R-:W-:Y:S01]  /*6930*/  F2FP.F16.E5M2.UNPACK_B R0, R84.H1 ;  /* 0x00000054ff00723e */ /* 0x000fe200030004ff */
[--C-:B------:R-:W-:Y:S02]  /*6940*/  HADD2.F32 R65, -RZ, R3.reuse.H0_H0 ;  /* 0x20000003ff417230 */ /* 0x100fe40000004100 */
[----:B------:R-:W-:Y:S01]  /*6950*/  HADD2.F32 R66, -RZ, R3.H1_H1 ;  /* 0x30000003ff427230 */ /* 0x000fe20000004100 */
[-C--:B------:R-:W-:Y:S01]  /*6960*/  F2FP.F16.E5M2.UNPACK_B R3, R85.reuse ;  /* 0x00000055ff03723e */ /* 0x080fe200020004ff */
[--C-:B------:R-:W-:Y:S02]  /*6970*/  HADD2.F32 R67, -RZ, R0.reuse.H0_H0 ;  /* 0x20000000ff437230 */ /* 0x100fe40000004100 */
[----:B------:R-:W-:Y:S01]  /*6980*/  HADD2.F32 R68, -RZ, R0.H1_H1 ;  /* 0x30000000ff447230 */ /* 0x000fe20000004100 */
[----:B------:R-:W-:Y:S01]  /*6990*/  F2FP.F16.E5M2.UNPACK_B R0, R85.H1 ;  /* 0x00000055ff00723e */ /* 0x000fe200030004ff */
[--C-:B------:R-:W-:Y:S02]  /*69a0*/  HADD2.F32 R69, -RZ, R3.reuse.H0_H0 ;  /* 0x20000003ff457230 */ /* 0x100fe40000004100 */
[C---:B-1----:R-:W-:Y:S01]  /*69b0*/  FMUL R7, R47.reuse, R7 ;  /* 0x000000072f077220 */ /* 0x042fe20000400000 */
[----:B------:R-:W-:Y:S01]  /*69c0*/  HADD2.F32 R70, -RZ, R3.H1_H1 ;  /* 0x30000003ff467230 */ /* 0x000fe20000004100 */
[----:B------:R-:W-:Y:S01]  /*69d0*/  F2FP.F16.E5M2.UNPACK_B R3, R86.H1 ;  /* 0x00000056ff03723e */ /* 0x000fe200030004ff */
[--C-:B------:R-:W-:Y:S02]  /*69e0*/  HADD2.F32 R71, -RZ, R0.reuse.H0_H0 ;  /* 0x20000000ff477230 */ /* 0x100fe40000004100 */
[----:B------:R-:W-:Y:S02]  /*69f0*/  HADD2.F32 R72, -RZ, R0.H1_H1 ;  /* 0x30000000ff487230 */ /* 0x000fe40000004100 */
[----:B------:R-:W-:Y:S01]  /*6a00*/  FMUL R0, R47, R4 ;  /* 0x000000042f007220 */ /* 0x000fe20000400000 */
[--C-:B------:R-:W-:Y:S01]  /*6a10*/  HADD2.F32 R73, -RZ, R74.reuse.H0_H0 ;  /* 0x2000004aff497230 */ /* 0x100fe20000004100 */
[----:B------:R-:W-:Y:S01]  /*6a20*/  F2FP.F16.E5M2.UNPACK_B R4, R87 ;  /* 0x00000057ff04723e */ /* 0x000fe200020004ff */
[----:B------:R-:W-:Y:S02]  /*6a30*/  HADD2.F32 R74, -RZ, R74.H1_H1 ;  /* 0x3000004aff4a7230 */ /* 0x000fe40000004100 */
[----:B------:R-:W-:Y:S01]  /*6a40*/  FFMA R0, R49, R2, R0 ;  /* 0x0000000231007223 */ /* 0x000fe20000000000 */
[----:B------:R-:W-:Y:S01]  /*6a50*/  FMUL R2, R47, R5 ;  /* 0x000000052f027220 */ /* 0x000fe20000400000 */
[--C-:B------:R-:W-:Y:S01]  /*6a60*/  HADD2.F32 R75, -RZ, R3.reuse.H0_H0 ;  /* 0x20000003ff4b7230 */ /* 0x100fe20000004100 */
[----:B------:R-:W-:Y:S01]  /*6a70*/  F2FP.F16.E5M2.UNPACK_B R5, R87.H1 ;  /* 0x00000057ff05723e */ /* 0x000fe200030004ff */
[----:B------:R-:W-:Y:S02]  /*6a80*/  HADD2.F32 R76, -RZ, R3.H1_H1 ;  /* 0x30000003ff4c7230 */ /* 0x000fe40000004100 */
[----:B------:R-:W-:Y:S01]  /*6a90*/  FFMA R2, R49, R50, R2 ;  /* 0x0000003231027223 */ /* 0x000fe20000000002 */
[--C-:B------:R-:W-:Y:S02]  /*6aa0*/  HADD2.F32 R50, -RZ, R4.reuse.H0_H0 ;  /* 0x20000004ff327230 */ /* 0x100fe40000004100 */
[C---:B------:R-:W-:Y:S01]  /*6ab0*/  FMUL R3, R47.reuse, R6 ;  /* 0x000000062f037220 */ /* 0x040fe20000400000 */
[--C-:B------:R-:W-:Y:S02]  /*6ac0*/  HADD2.F32 R77, -RZ, R5.reuse.H1_H1 ;  /* 0x30000005ff4d7230 */ /* 0x100fe40000004100 */
[C---:B------:R-:W-:Y:S01]  /*6ad0*/  FMUL R6, R47.reuse, R11 ;  /* 0x0000000b2f067220 */ /* 0x040fe20000400000 */
[----:B------:R-:W-:Y:S01]  /*6ae0*/  FMUL R11, R47, R16 ;  /* 0x000000102f0b7220 */ /* 0x000fe20000400000 */
[C---:B------:R-:W-:Y:S01]  /*6af0*/  FFMA R3, R49.reuse, R51, R3 ;  /* 0x0000003331037223 */ /* 0x040fe20000000003 */
[----:B------:R-:W-:Y:S01]  /*6b00*/  FFMA R7, R49, R52, R7 ;  /* 0x0000003431077223 */ /* 0x000fe20000000007 */
[----:B------:R-:W-:Y:S02]  /*6b10*/  HADD2.F32 R51, -RZ, R4.H1_H1 ;  /* 0x30000004ff337230 */ /* 0x000fe40000004100 */
[C---:B------:R-:W-:Y:S01]  /*6b20*/  FMUL R4, R47.reuse, R9 ;  /* 0x000000092f047220 */ /* 0x040fe20000400000 */
[----:B------:R-:W-:Y:S02]  /*6b30*/  HADD2.F32 R52, -RZ, R5.H0_H0 ;  /* 0x20000005ff347230 */ /* 0x000fe40000004100 */
[----:B------:R-:W-:Y:S01]  /*6b40*/  FMUL R16, R47, R21 ;  /* 0x000000152f107220 */ /* 0x000fe20000400000 */
[----:B------:R-:W-:Y:S01]  /*6b50*/  F2FP.SATFINITE.E5M2.F32.PACK_AB_MERGE_C R78, R7, R3, RZ ;  /* 0x00000003074e723e */ /* 0x000fe200048060ff */
[C---:B------:R-:W-:Y:S01]  /*6b60*/  FMUL R3, R47.reuse, R8 ;  /* 0x000000082f037220 */ /* 0x040fe20000400000 */
[C---:B------:R-:W-:Y:S01]  /*6b70*/  FMUL R7, R47.reuse, R12 ;  /* 0x0000000c2f077220 */ /* 0x040fe20000400000 */
[C---:B------:R-:W-:Y:S01]  /*6b80*/  FMUL R8, R47.reuse, R13 ;  /* 0x0000000d2f087220 */ /* 0x040fe20000400000 */
[----:B------:R-:W-:Y:S01]  /*6b90*/  FMUL R12, R47, R17 ;  /* 0x000000112f0c7220 */ /* 0x000fe20000400000 */
[C---:B------:R-:W-:Y:S01]  /*6ba0*/  FFMA R3, R49.reuse, R53, R3 ;  /* 0x0000003531037223 */ /* 0x040fe20000000003 */
[----:B------:R-:W-:Y:S01]  /*6bb0*/  FFMA R4, R49, R54, R4 ;  /* 0x0000003631047223 */ /* 0x000fe20000000004 */
[C---:B------:R-:W-:Y:S01]  /*6bc0*/  FMUL R5, R47.reuse, R10 ;  /* 0x0000000a2f057220 */ /* 0x040fe20000400000 */
[C---:B------:R-:W-:Y:S01]  /*6bd0*/  FMUL R9, R47.reuse, R14 ;  /* 0x0000000e2f097220 */ /* 0x040fe20000400000 */
[C---:B------:R-:W-:Y:S01]  /*6be0*/  FMUL R10, R47.reuse, R15 ;  /* 0x0000000f2f0a7220 */ /* 0x040fe20000400000 */
[----:B------:R-:W-:Y:S01]  /*6bf0*/  FMUL R15, R47, R20 ;  /* 0x000000142f0f7220 */ /* 0x000fe20000400000 */
[C---:B------:R-:W-:Y:S01]  /*6c00*/  FFMA R5, R49.reuse, R55, R5 ;  /* 0x0000003731057223 */ /* 0x040fe20000000005 */
[C---:B------:R-:W-:Y:S01]  /*6c10*/  FFMA R6, R49.reuse, R56, R6 ;  /* 0x0000003831067223 */ /* 0x040fe20000000006 */
[C---:B------:R-:W-:Y:S01]  /*6c20*/  FFMA R7, R49.reuse, R57, R7 ;  /* 0x0000003931077223 */ /* 0x040fe20000000007 */
[C---:B------:R-:W-:Y:S01]  /*6c30*/  FFMA R8, R49.reuse, R58, R8 ;  /* 0x0000003a31087223 */ /* 0x040fe20000000008 */
[--C-:B------:R-:W-:Y:S02]  /*6c40*/  HADD2.F32 R63, -RZ, R64.reuse.H0_H0 ;  /* 0x20000040ff3f7230 */ /* 0x100fe40000004100 */
[C---:B------:R-:W-:Y:S01]  /*6c50*/  FFMA R9, R49.reuse, R59, R9 ;  /* 0x0000003b31097223 */ /* 0x040fe20000000009 */
[----:B------:R-:W-:Y:S01]  /*6c60*/  F2FP.SATFINITE.E5M2.F32.PACK_AB_MERGE_C R5, R6, R5, RZ ;  /* 0x000000050605723e */ /* 0x000fe200048060ff */
[C---:B------:R-:W-:Y:S01]  /*6c70*/  FFMA R10, R49.reuse, R60, R10 ;  /* 0x0000003c310a7223 */ /* 0x040fe2000000000a */
[C---:B------:R-:W-:Y:S01]  /*6c80*/  FFMA R11, R49.reuse, R61, R11 ;  /* 0x0000003d310b7223 */ /* 0x040fe2000000000b */
[----:B------:R-:W-:Y:S01]  /*6c90*/  FFMA R12, R49, R62, R12 ;  /* 0x0000003e310c7223 */ /* 0x000fe2000000000c */
[C---:B------:R-:W-:Y:S01]  /*6ca0*/  FMUL R20, R47.reuse, R25 ;  /* 0x000000192f147220 */ /* 0x040fe20000400000 */
[C---:B------:R-:W-:Y:S01]  /*6cb0*/  FMUL R25, R47.reuse, R30 ;  /* 0x0000001e2f197220 */ /* 0x040fe20000400000 */
[C---:B------:R-:W-:Y:S01]  /*6cc0*/  FMUL R30, R47.reuse, R35 ;  /* 0x000000232f1e7220 */ /* 0x040fe20000400000 */
[----:B------:R-:W-:Y:S01]  /*6cd0*/  F2FP.SATFINITE.E5M2.F32.PACK_AB_MERGE_C R9, R10, R9, RZ ;  /* 0x000000090a09723e */ /* 0x000fe200048060ff */
[----:B------:R-:W-:Y:S02]  /*6ce0*/  HADD2.F32 R64, -RZ, R64.H1_H1 ;  /* 0x30000040ff407230 */ /* 0x000fe40000004100 */
[C---:B------:R-:W-:Y:S01]  /*6cf0*/  FMUL R13, R47.reuse, R18 ;  /* 0x000000122f0d7220 */ /* 0x040fe20000400000 */
[C---:B------:R-:W-:Y:S01]  /*6d00*/  FMUL R14, R47.reuse, R19 ;  /* 0x000000132f0e7220 */ /* 0x040fe20000400000 */
[C---:B------:R-:W-:Y:S01]  /*6d10*/  FMUL R17, R47.reuse, R22 ;  /* 0x000000162f117220 */ /* 0x040fe20000400000 */
[----:B------:R-:W-:Y:S01]  /*6d20*/  FMUL R18, R47, R23 ;  /* 0x000000172f127220 */ /* 0x000fe20000400000 */
[C---:B------:R-:W-:Y:S01]  /*6d30*/  FFMA R13, R49.reuse, R63, R13 ;  /* 0x0000003f310d7223 */ /* 0x040fe2000000000d */
[C---:B------:R-:W-:Y:S01]  /*6d40*/  FFMA R14, R49.reuse, R64, R14 ;  /* 0x00000040310e7223 */ /* 0x040fe2000000000e */
[----:B------:R-:W-:Y:S01]  /*6d50*/  FFMA R15, R49, R65, R15 ;  /* 0x00000041310f7223 */ /* 0x000fe2000000000f */
[----:B------:R-:W-:Y:S01]  /*6d60*/  FMUL R19, R47, R24 ;  /* 0x000000182f137220 */ /* 0x000fe20000400000 */
[C---:B------:R-:W-:Y:S01]  /*6d70*/  FFMA R16, R49.reuse, R66, R16 ;  /* 0x0000004231107223 */ /* 0x040fe20000000010 */
[----:B------:R-:W-:Y:S01]  /*6d80*/  FFMA R17, R49, R67, R17 ;  /* 0x0000004331117223 */ /* 0x000fe20000000011 */
[----:B------:R-:W-:Y:S01]  /*6d90*/  F2FP.SATFINITE.E5M2.F32.PACK_AB_MERGE_C R13, R14, R13, RZ ;  /* 0x0000000d0e0d723e */ /* 0x000fe200048060ff */
[C---:B------:R-:W-:Y:S01]  /*6da0*/  FMUL R21, R47.reuse, R26 ;  /* 0x0000001a2f157220 */ /* 0x040fe20000400000 */
[----:B------:R-:W-:Y:S01]  /*6db0*/  FMUL R22, R47, R27 ;  /* 0x0000001b2f167220 */ /* 0x000fe20000400000 */
[C---:B------:R-:W-:Y:S01]  /*6dc0*/  FFMA R18, R49.reuse, R68, R18 ;  /* 0x0000004431127223 */ /* 0x040fe20000000012 */
[----:B------:R-:W-:Y:S01]  /*6dd0*/  FFMA R19, R49, R69, R19 ;  /* 0x0000004531137223 */ /* 0x000fe20000000013 */
[----:B------:R-:W-:Y:S01]  /*6de0*/  FMUL R23, R47, R28 ;  /* 0x0000001c2f177220 */ /* 0x000fe20000400000 */
[----:B------:R-:W-:Y:S01]  /*6df0*/  FFMA R20, R49, R70, R20 ;  /* 0x0000004631147223 */ /* 0x000fe20000000014 */
[----:B------:R-:W-:Y:S01]  /*6e00*/  FMUL R24, R47, R29 ;  /* 0x0000001d2f187220 */ /* 0x000fe20000400000 */
[C---:B------:R-:W-:Y:S01]  /*6e10*/  FFMA R21, R49.reuse, R71, R21 ;  /* 0x0000004731157223 */ /* 0x040fe20000000015 */
[----:B------:R-:W-:Y:S01]  /*6e20*/  FFMA R22, R49, R72, R22 ;  /* 0x0000004831167223 */ /* 0x000fe20000000016 */
[C---:B------:R-:W-:Y:S01]  /*6e30*/  FMUL R26, R47.reuse, R31 ;  /* 0x0000001f2f1a7220 */ /* 0x040fe20000400000 */
[----:B------:R-:W-:Y:S01]  /*6e40*/  FMUL R27, R47, R32 ;  /* 0x000000202f1b7220 */ /* 0x000fe20000400000 */
[----:B------:R-:W-:Y:S01]  /*6e50*/  FFMA R23, R49, R73, R23 ;  /* 0x0000004931177223 */ /* 0x000fe20000000017 */
[----:B------:R-:W-:Y:S01]  /*6e60*/  FMUL R28, R47, R33 ;  /* 0x000000212f1c7220 */ /* 0x000fe20000400000 */
[----:B------:R-:W-:Y:S01]  /*6e70*/  FFMA R24, R49, R74, R24 ;  /* 0x0000004a31187223 */ /* 0x000fe20000000018 */
[----:B------:R-:W-:Y:S01]  /*6e80*/  FMUL R29, R47, R34 ;  /* 0x000000222f1d7220 */ /* 0x000fe20000400000 */
[C---:B------:R-:W-:Y:S01]  /*6e90*/  FFMA R25, R49.reuse, R75, R25 ;  /* 0x0000004b31197223 */ /* 0x040fe20000000019 */
[C---:B------:R-:W-:Y:S01]  /*6ea0*/  FFMA R26, R49.reuse, R76, R26 ;  /* 0x0000004c311a7223 */ /* 0x040fe2000000001a */
[C---:B------:R-:W-:Y:S01]  /*6eb0*/  FFMA R27, R49.reuse, R50, R27 ;  /* 0x00000032311b7223 */ /* 0x040fe2000000001b */
[C---:B------:R-:W-:Y:S01]  /*6ec0*/  FFMA R28, R49.reuse, R51, R28 ;  /* 0x00000033311c7223 */ /* 0x040fe2000000001c */
[----:B------:R-:W-:Y:S01]  /*6ed0*/  F2FP.SATFINITE.E5M2.F32.PACK_AB_MERGE_C R17, R18, R17, RZ ;  /* 0x000000111211723e */ /* 0x000fe200048060ff */
[C---:B------:R-:W-:Y:S01]  /*6ee0*/  FFMA R29, R49.reuse, R52, R29 ;  /* 0x00000034311d7223 */ /* 0x040fe2000000001d */
[----:B------:R-:W-:Y:S01]  /*6ef0*/  F2FP.SATFINITE.E5M2.F32.PACK_AB_MERGE_C R21, R22, R21, RZ ;  /* 0x000000151615723e */ /* 0x000fe200048060ff */
[----:B------:R-:W-:Y:S01]  /*6f00*/  FFMA R30, R49, R77, R30 ;  /* 0x0000004d311e7223 */ /* 0x000fe2000000001e */
[----:B------:R-:W-:Y:S02]  /*6f10*/  F2FP.SATFINITE.E5M2.F32.PACK_AB_MERGE_C R32, R2, R0, R78 ;  /* 0x000000000220723e */ /* 0x000fe4000480604e */
[----:B------:R-:W-:Y:S02]  /*6f20*/  F2FP.SATFINITE.E5M2.F32.PACK_AB_MERGE_C R33, R4, R3, R5 ;  /* 0x000000030421723e */ /* 0x000fe40004806005 */
[----:B------:R-:W-:Y:S02]  /*6f30*/  F2FP.SATFINITE.E5M2.F32.PACK_AB_MERGE_C R34, R8, R7, R9 ;  /* 0x000000070822723e */ /* 0x000fe40004806009 */
[----:B------:R-:W-:Y:S02]  /*6f40*/  F2FP.SATFINITE.E5M2.F32.PACK_AB_MERGE_C R35, R12, R11, R13 ;  /* 0x0000000b0c23723e */ /* 0x000fe4000480600d */
[----:B------:R-:W-:Y:S02]  /*6f50*/  F2FP.SATFINITE.E5M2.F32.PACK_AB_MERGE_C R16, R16, R15, R17 ;  /* 0x0000000f1010723e */ /* 0x000fe40004806011 */
[----:B------:R-:W-:Y:S01]  /*6f60*/  F2FP.SATFINITE.E5M2.F32.PACK_AB_MERGE_C R17, R20, R19, R21 ;  /* 0x000000131411723e */ /* 0x000fe20004806015 */
[----:B------:R1:W-:Y:S01]  /*6f70*/  STS.128 [R100+UR49+0x4400], R32 ;  /* 0x0044002064007988 */ /* 0x0003e20008000c31 */
[----:B------:R-:W-:Y:S02]  /*6f80*/  F2FP.SATFINITE.E5M2.F32.PACK_AB_MERGE_C R18, R26, R25, RZ ;  /* 0x000000191a12723e */ /* 0x000fe400048060ff */
[----:B------:R-:W-:Y:S02]  /*6f90*/  F2FP.SATFINITE.E5M2.F32.PACK_AB_MERGE_C R19, R30, R29, RZ ;  /* 0x0000001d1e13723e */ /* 0x000fe400048060ff */
[----:B------:R-:W-:Y:S02]  /*6fa0*/  F2FP.SATFINITE.E5M2.F32.PACK_AB_MERGE_C R18, R24, R23, R18 ;  /* 0x000000171812723e */ /* 0x000fe40004806012 */
[----:B------:R-:W-:Y:S02]  /*6fb0*/  F2FP.SATFINITE.E5M2.F32.PACK_AB_MERGE_C R19, R28, R27, R19 ;  /* 0x0000001b1c13723e */ /* 0x000fe40004806013 */
[----:B------:R-:W-:Y:S02]  /*6fc0*/  LEA R0, R105, UR49, 0x3 ;  /* 0x0000003169007c11 */ /* 0x000fe4000f8e18ff */
[----:B------:R-:W-:Y:S01]  /*6fd0*/  @P6 SHF.L.U32 R2, R104, 0x1f, RZ ;  /* 0x0000001f68026819 */ /* 0x000fe200000006ff */
[----:B------:R1:W-:Y:S01]  /*6fe0*/  STS.128 [R114+0x4410], R16 ;  /* 0x0044101072007388 */ /* 0x0003e20000000c00 */
[----:B------:R-:W-:Y:S01]  /*6ff0*/  @!PT LDS RZ, [RZ] ;  /* 0x00000000fffff984 */ /* 0x000fe20000000800 */
[----:B------:R-:W-:Y:S01]  /*7000*/  @!PT LDS RZ, [RZ] ;  /* 0x00000000fffff984 */ /* 0x000fe20000000800 */
[----:B------:R-:W-:Y:S01]  /*7010*/  @!PT LDS RZ, [RZ] ;  /* 0x00000000fffff984 */ /* 0x000fe20000000800 */
[----:B------:R-:W-:Y:S01]  /*7020*/  @!PT LDS RZ, [RZ] ;  /* 0x00000000fffff984 */ /* 0x000fe20000000800 */
[----:B------:R2:W-:Y:S07]  /*7030*/  MEMBAR.ALL.CTA ;  /* 0x0000000000007992 */ /* 0x0005ee0000008000 */
[----:B--2---:R-:W2:Y:S02]  /*7040*/  FENCE.VIEW.ASYNC.S ;  /* 0x00000000000073c6 */ /* 0x004ea40000000000 */
[----:B--2---:R-:W-:Y:S06]  /*7050*/  BAR.SYNC.DEFER_BLOCKING 0x1, 0x80 ;  /* 0x0042000000007b1d */ /* 0x004fec0000010000 */
[----:B------:R-:W-:Y:S05]  /*7060*/  @P0 BRA `(.L_x_116) ;  /* 0x0000000000280947 */ /* 0x000fea0003800000 */
[----:B------:R-:W-:Y:S02]  /*7070*/  UIADD3 UR4, UPT, UPT, UR49, 0x4400, URZ ;  /* 0x0000440031047890 */ /* 0x000fe4000fffe0ff */
[----:B------:R-:W-:Y:S01]  /*7080*/  UIADD3 UR6, UP0, UPT, UR52, 0x680, URZ ;  /* 0x0000068034067890 */ /* 0x000fe2000ff1e0ff */
[----:B------:R-:W-:Y:S03]  /*7090*/  UMOV UR43, UR36 ;  /* 0x00000024002b7c82 */ /* 0x000fe60008000000 */
[----:B------:R-:W-:Y:S01]  /*70a0*/  MOV R109, UR4 ;  /* 0x00000004006d7c02 */ /* 0x000fe20008000f00 */
[----:B------:R-:W-:Y:S03]  /*70b0*/  UIADD3.X UR7, UPT, UPT, URZ, UR53, URZ, UP0, !UPT ;  /* 0x00000035ff077290 */ /* 0x000fe600087fe4ff */
[----:B------:R-:W-:Y:S11]  /*70c0*/  R2UR UR40, R109 ;  /* 0x000000006d2872ca */ /* 0x000ff600000e0000 */
[----:B------:R-:W-:Y:S02]  /*70d0*/  @!UPT UIADD3 URZ, UPT, UPT, URZ, URZ, URZ ;  /* 0x000000fffffff290 */ /* 0x000fe4000fffe0ff */
[----:B------:R2:W-:Y:S01]  /*70e0*/  UTMASTG.3D [UR40], [UR6] ;  /* 0x00000028060073b5 */ /* 0x0005e20008010000 */
[----:B------:R0:W-:Y:S01]  /*70f0*/  UTMACMDFLUSH ;  /* 0x00000000000079b7 */ /* 0x0001e20000000000 */
[----:B--2---:R-:W-:Y:S04]  /*7100*/  DEPBAR.LE SB0, 0x1 ;  /* 0x000080400000791a */ /* 0x004fe80000000000 */
.L_x_116:
[----:B------:R-:W-:Y:S05]  /*7110*/  BSYNC.RECONVERGENT B0 ;  /* 0x0000000000007941 */ /* 0x000fea0003800200 */
.L_x_115:
[----:B------:R-:W-:Y:S06]  /*7120*/  BAR.SYNC.DEFER_BLOCKING 0x1, 0x80 ;  /* 0x0042000000007b1d */ /* 0x000fec0000010000 */
[----:B------:R-:W2:Y:S01]  /*7130*/  @P6 SYNCS.PHASECHK.TRANS64.TRYWAIT P0, [R0+URZ+0x140], R2 ;  /* 0x00014002000065a7 */ /* 0x000ea200080011ff */
[----:B------:R-:W-:Y:S01]  /*7140*/  BSSY B1, `(.L_x_117) ;  /* 0x0000021000017945 */ /* 0x000fe20003800000 */
[----:B--2---:R-:W-:Y:S03]  /*7150*/  @P6 SEL R115, RZ, 0x1, !P0 ;  /* 0x00000001ff736807 */ /* 0x004fe60004000000 */
[----:B------:R-:W-:Y:S05]  /*7160*/  @!P6 BRA `(.L_x_118) ;  /* 0x000000000078e947 */ /* 0x000fea0003800000 */
[----:B------:R-:W-:Y:S01]  /*7170*/  ISETP.NE.AND P1, PT, R116, RZ, PT ;  /* 0x000000ff7400720c */ /* 0x000fe20003f25270 */
[----:B------:R-:W-:Y:S01]  /*7180*/  BSSY B0, `(.L_x_119) ;  /* 0x0000009000007945 */ /* 0x000fe20003800000 */
[----:B------:R-:W-:Y:S11]  /*7190*/  ISETP.NE.AND P0, PT, R115, RZ, PT ;  /* 0x000000ff7300720c */ /* 0x000ff60003f05270 */
[----:B------:R-:W-:Y:S05]  /*71a0*/  @P1 IMAD R2, R105, 0x1000, R100 ;  /* 0x0000100069021824 */ /* 0x000fea00078e0264 */
[----:B------:R-:W-:Y:S05]  /*71b0*/  @P1 IADD3 R4, PT, PT, R2, UR49, RZ ;  /* 0x0000003102041c10 */ /* 0x000fea000fffe0ff */
[----:B------:R-:W-:Y:S01]  /*71c0*/  @P1 IMAD.IADD R4, R4, 0x1, R117 ;  /* 0x0000000104041824 */ /* 0x000fe200078e0275 */
[----:B------:R-:W-:Y:S06]  /*71d0*/  @P0 BRA `(.L_x_120) ;  /* 0x00000000000c0947 */ /* 0x000fec0003800000 */
[----:B------:R-:W-:Y:S04]  /*71e0*/  SHF.L.U32 R3, R104, 0x1f, RZ ;  /* 0x0000001f68037819 */ /* 0x000fe800000006ff */
[----:B------:R-:W2:Y:S02]  /*71f0*/  SYNCS.PHASECHK.TRANS64.TRYWAIT P0, [R0+URZ+0x140], R3 ;  /* 0x00014003000075a7 */ /* 0x000ea400080011ff */
[----:B--2---:R-:W-:Y:S05]  /*7200*/  @!P0 BRA `(.L_x_121) ;  /* 0x00000038004c8947 */ /* 0x004fea0003800000 */
.L_x_120:
[----:B------:R-:W-:Y:S05]  /*7210*/  BSYNC B0 ;  /* 0x0000000000007941 */ /* 0x000fea0003800000 */
.L_x_119:
[----:B------:R-:W-:Y:S01]  /*7220*/  ISETP.NE.AND P0, PT, R116, RZ, PT ;  /* 0x000000ff7400720c */ /* 0x000fe20003f05270 */
[----:B------:R-:W-:Y:S11]  /*7230*/  VIADD R105, R105, 0x1 ;  /* 0x0000000169697836 */ /* 0x000ff60000000000 */
[----:B------:R-:W-:Y:S01]  /*7240*/  @!UPT UIADD3 URZ, UPT, UPT, URZ, URZ, URZ ;  /* 0x000000fffffff290 */ /* 0x000fe2000fffe0ff */
[----:B------:R3:W4:Y:S04]  /*7250*/  @P0 LDS.128 R80, [R2+UR49+0x400] ;  /* 0x0004003102500984 */ /* 0x0007280008000c00 */
[----:B------:R1:W1:Y:S01]  /*7260*/  @P0 LDS.128 R84, [R4+0x410] ;  /* 0x0004100004540984 */ /* 0x0002620000000c00 */
        /* <DEDUP_REMOVED lines=8> */
[----:B---3--:R-:W-:Y:S02]  /*72f0*/  VIADD R2, R0, 0x160 ;  /* 0x0000016000027836 */ /* 0x008fe40000000000 */
[----:B--2---:R-:W-:Y:S05]  /*7300*/  IMAD.U32 R0, RZ, RZ, UR37 ;  /* 0x00000025ff007e24 */ /* 0x004fea000f8e00ff */
[----:B------:R-:W-:Y:S04]  /*7310*/  PRMT R0, R0, 0x654, R2 ;  /* 0x0000065400007816 */ /* 0x000fe80000000002 */
[----:B-----5:R2:W-:Y:S02]  /*7320*/  SYNCS.ARRIVE.TRANS64.RED.A1T0 RZ, [R0+URZ], RZ ;  /* 0x000000ff00ff79a7 */ /* 0x0205e400081004ff */
[----:B--2---:R-:W-:Y:S04]  /*7330*/  SEL R0, RZ, 0x1, P0 ;  /* 0x00000001ff007807 */ /* 0x004fe80000000000 */
[----:B-1--4-:R-:W-:Y:S02]  /*7340*/  LOP3.LUT R104, R104, R0, RZ, 0x3c, !PT ;  /* 0x0000000068687212 */ /* 0x012fe400078e3cff */
.L_x_118:
[----:B------:R-:W-:Y:S05]  /*7350*/  BSYNC B1 ;  /* 0x0000000000017941 */ /* 0x000fea0003800000 */
.L_x_117:
[----:B------:R-:W-:Y:S05]  /*7360*/  VIADD R0, R48, 0x40 ;  /* 0x0000004030007836 */ /* 0x000fea0000000000 */
[----:B------:R-:W-:Y:S04]  /*7370*/  SHF.R.U32.HI R0, RZ, 0x15, R0 ;  /* 0x00000015ff007819 */ /* 0x000fe80000011600 */
[----:B------:R-:W-:Y:S11]  /*7380*/  LOP3.LUT P0, RZ, R0, 0x3, R101, 0x48, !PT ;  /* 0x0000000300ff7812 */ /* 0x000ff60007804865 */
[----:B------:R-:W-:Y:S02]  /*7390*/  @!UPT UIADD3 URZ, UPT, UPT, URZ, URZ, URZ ;  /* 0x000000fffffff290 */ /* 0x000fe4000fffe0ff */
[----:B------:R-:W-:Y:S05]  /*73a0*/  @!P0 BRA `(.L_x_122) ;  /* 0x0000000000408947 */ /* 0x000fea0003800000 */
[----:B------:R-:W2:Y:S01]  /*73b0*/  LDCU.64 UR8, c[0x4][0x78] ;  /* 0x01000f00ff0877ac */ /* 0x000ea20008000a00 */
[----:B------:R-:W-:Y:S01]  /*73c0*/  MOV R3, 0x0 ;  /* 0x0000000000037802 */ /* 0x000fe20000000f00 */
[----:B------:R-:W-:Y:S02]  /*73d0*/  HFMA2 R12, -RZ, RZ, 0, 5.9604644775390625e-08 ;  /* 0x00000001ff0c7431 */ /* 0x000fe400000001ff */
[----:B------:R-:W-:Y:S02]  /*73e0*/  IMAD.MOV.U32 R8, RZ, RZ, 0x192 ;  /* 0x00000192ff087424 */ /* 0x000fe400078e00ff */
[----:B------:R-:W-:Y:S01]  /*73f0*/  IMAD.MOV.U32 R13, RZ, RZ, RZ ;  /* 0x000000ffff0d7224 */ /* 0x000fe200078e00ff */
[----:B------:R-:W3:Y:S01]  /*7400*/  LDCU.64 UR6, c[0x4][0x80] ;  /* 0x01001000ff0677ac */ /* 0x000ee20008000a00 */
[----:B------:R-:W4:Y:S01]  /*7410*/  LDC.64 R2, c[0x4][R3] ;  /* 0x0100000003027b82 */ /* 0x000f220000000a00 */
[----:B------:R-:W5:Y:S01]  /*7420*/  LDCU.64 UR4, c[0x4][0x18] ;  /* 0x01000300ff0477ac */ /* 0x000f620008000a00 */
[----:B--2---:R-:W-:Y:S01]  /*7430*/  MOV R5, UR9 ;  /* 0x0000000900057c02 */ /* 0x004fe20008000f00 */
[----:B------:R-:W-:Y:S01]  /*7440*/  IMAD.U32 R4, RZ, RZ, UR8 ;  /* 0x00000008ff047e24 */ /* 0x000fe2000f8e00ff */
[----:B---3--:R-:W-:Y:S01]  /*7450*/  MOV R7, UR7 ;  /* 0x0000000700077c02 */ /* 0x008fe20008000f00 */
[----:B------:R-:W-:Y:S01]  /*7460*/  IMAD.U32 R6, RZ, RZ, UR6 ;  /* 0x00000006ff067e24 */ /* 0x000fe2000f8e00ff */
[----:B-----5:R-:W-:Y:S01]  /*7470*/  MOV R11, UR5 ;  /* 0x00000005000b7c02 */ /* 0x020fe20008000f00 */
[----:B------:R-:W-:Y:S02]  /*7480*/  IMAD.U32 R10, RZ, RZ, UR4 ;  /* 0x00000004ff0a7e24 */ /* 0x000fe4000f8e00ff */
[----:B------:R-:W-:Y:S07]  /*7490*/  LEPC R20, `(.L_x_122) ;  /* 0x000000001014794e */ /* 0x000fee0000000000 */
[----:B-1--4-:R-:W-:Y:S05]  /*74a0*/  CALL.ABS.NOINC R2 ;  /* 0x0000000002007343 */ /* 0x012fea0003c00000 */
.L_x_122:
[-C--:B------:R-:W-:Y:S01]  /*74b0*/  F2FP.F16.E5M2.UNPACK_B R0, R81.reuse ;  /* 0x00000051ff00723e */ /* 0x080fe200020004ff */
[----:B------:R-:W-:Y:S05]  /*74c0*/  WARPSYNC.ALL ;  /* 0x0000000000007948 */ /* 0x000fea0003800000 */
[----:B------:R-:W-:Y:S01]  /*74d0*/  R2UR UR4, R48 ;  /* 0x00000000300472ca */ /* 0x000fe200000e0000 */
[--C-:B------:R-:W-:Y:S01]  /*74e0*/  HADD2.F32 R54, -RZ, R0.reuse.H0_H0 ;  /* 0x20000000ff367230 */ /* 0x100fe20000004100 */
[-C--:B------:R-:W-:Y:S01]  /*74f0*/  F2FP.F16.E5M2.UNPACK_B R2, R80.reuse.H1 ;  /* 0x00000050ff02723e */ /* 0x080fe200030004ff */
[----:B------:R-:W-:Y:S01]  /*7500*/  HADD2.F32 R55, -RZ, R0.H1_H1 ;  /* 0x30000000ff377230 */ /* 0x000fe20000004100 */
[----:B------:R-:W-:Y:S01]  /*7510*/  F2FP.F16.E5M2.UNPACK_B R0, R81.H1 ;  /* 0x00000051ff00723e */ /* 0x000fe200030004ff */
[----:B------:R-:W-:Y:S01]  /*7520*/  BSSY.RECONVERGENT B0, `(.L_x_123) ;  /* 0x0000095000007945 */ /* 0x000fe20003800200 */
[----:B------:R-:W-:Y:S01]  /*7530*/  F2FP.F16.E5M2.UNPACK_B R3, R80 ;  /* 0x00000050ff03723e */ /* 0x000fe200020004ff */
[----:B------:R-:W-:Y:S01]  /*7540*/  HADD2.F32 R52, -RZ, R2.H0_H0 ;  /* 0x20000002ff347230 */ /* 0x000fe20000004100 */
[----:B------:R-:W-:Y:S01]  /*7550*/  ISETP.NE.AND P0, PT, R110, RZ, PT ;  /* 0x000000ff6e00720c */ /* 0x000fe20003f05270 */
[--C-:B------:R-:W-:Y:S01]  /*7560*/  HADD2.F32 R56, -RZ, R0.reuse.H0_H0 ;  /* 0x20000000ff387230 */ /* 0x100fe20000004100 */
[----:B------:R-:W-:Y:S01]  /*7570*/  ISETP.NE.AND P6, PT, R118, RZ, PT ;  /* 0x000000ff7600720c */ /* 0x000fe20003fc5270 */
[----:B------:R-:W-:Y:S01]  /*7580*/  HADD2.F32 R57, -RZ, R0.H1_H1 ;  /* 0x30000000ff397230 */ /* 0x000fe20000004100 */
[-C--:B------:R-:W-:Y:S01]  /*7590*/  F2FP.F16.E5M2.UNPACK_B R0, R83.reuse ;  /* 0x00000053ff00723e */ /* 0x080fe200020004ff */
[----:B-1----:R-:W-:Y:S01]  /*75a0*/  LDTM.16dp32bit_t0_t15.x32 R4, tmem[UR4+0x40] ;  /* 0x00004004000479ee */ /* 0x002fe20008a80000 */
[----:B------:R-:W1:Y:S01]  /*75b0*/  LDTM.16dp32bit_t16_t31.x32 R4, tmem[UR4+0x60] ;  /* 0x00006004000479ee */ /* 0x000e620008aa0000 */
[----:B------:R-:W-:Y:S01]  /*75c0*/  HADD2.F32 R53, -RZ, R2.H1_H1 ;  /* 0x30000002ff357230 */ /* 0x000fe20000004100 */
[----:B------:R-:W-:Y:S01]  /*75d0*/  F2FP.F16.E5M2.UNPACK_B R2, R82.H1 ;  /* 0x00000052ff02723e */ /* 0x000fe200030004ff */
[--C-:B------:R-:W-:Y:S02]  /*75e0*/  HADD2.F32 R50, -RZ, R3.reuse.H0_H0 ;  /* 0x20000003ff327230 */ /* 0x100fe40000004100 */
[--C-:B------:R-:W-:Y:S02]  /*75f0*/  HADD2.F32 R62, -RZ, R0.reuse.H0_H0 ;  /* 0x20000000ff3e7230 */ /* 0x100fe40000004100 */
[----:B------:R-:W-:Y:S01]  /*7600*/  HADD2.F32 R63, -RZ, R0.H1_H1 ;  /* 0x30000000ff3f7230 */ /* 0x000fe20000004100 */
[----:B------:R-:W-:Y:S01]  /*7610*/  F2FP.F16.E5M2.UNPACK_B R0, R84.H1 ;  /* 0x00000054ff00723e */ /* 0x000fe200030004ff */
[--C-:B------:R-:W-:Y:S02]  /*7620*/  HADD2.F32 R60, -RZ, R2.reuse.H0_H0 ;  /* 0x20000002ff3c7230 */ /* 0x100fe40000004100 */
[----:B------:R-:W-:Y:S01]  /*7630*/  HADD2.F32 R61, -RZ, R2.H1_H1 ;  /* 0x30000002ff3d7230 */ /* 0x000fe20000004100 */
[----:B------:R-:W-:Y:S01]  /*7640*/  F2FP.F16.E5M2.UNPACK_B R2, R83.H1 ;  /* 0x00000053ff02723e */ /* 0x000fe200030004ff */
[----:B------:R-:W-:Y:S01]  /*7650*/  HADD2.F32 R51, -RZ, R3.H1_H1 ;  /* 0x30000003ff337230 */ /* 0x000fe20000004100 */
[----:B------:R-:W-:Y:S01]  /*7660*/  F2FP.F16.E5M2.UNPACK_B R3, R82 ;  /* 0x00000052ff03723e */ /* 0x000fe200020004ff */
[--C-:B------:R-:W-:Y:S02]  /*7670*/  HADD2.F32 R68, -RZ, R0.reuse.H0_H0 ;  /* 0x20000000ff447230 */ /* 0x100fe40000004100 */
[----:B------:R-:W-:Y:S01]  /*7680*/  HADD2.F32 R69, -RZ, R0.H1_H1 ;  /* 0x30000000ff457230 */ /* 0x000fe20000004100 */
[-C--:B------:R-:W-:Y:S01]  /*7690*/  F2FP.F16.E5M2.UNPACK_B R0, R85.reuse.H1 ;  /* 0x00000055ff00723e */ /* 0x080fe200030004ff */
[--C-:B------:R-:W-:Y:S02]  /*76a0*/  HADD2.F32 R64, -RZ, R2.reuse.H0_H0 ;  /* 0x20000002ff407230 */ /* 0x100fe40000004100 */
[----:B------:R-:W-:Y:S01]  /*76b0*/  HADD2.F32 R65, -RZ, R2.H1_H1 ;  /* 0x30000002ff417230 */ /* 0x000fe20000004100 */
[----:B------:R-:W-:Y:S01]  /*76c0*/  F2FP.F16.E5M2.UNPACK_B R2, R85 ;  /* 0x00000055ff02723e */ /* 0x000fe200020004ff */
[--C-:B------:R-:W-:Y:S02]  /*76d0*/  HADD2.F32 R58, -RZ, R3.reuse.H0_H0 ;  /* 0x20000003ff3a7230 */ /* 0x100fe40000004100 */
[C---:B-1----:R-:W-:Y:S01]  /*76e0*/  FMUL R7, R47.reuse, R7 ;  /* 0x000000072f077220 */ /* 0x042fe20000400000 */
[----:B------:R-:W-:Y:S01]  /*76f0*/  HADD2.F32 R59, -RZ, R3.H1_H1 ;  /* 0x30000003ff3b7230 */ /* 0x000fe20000004100 */
[----:B------:R-:W-:Y:S01]  /*7700*/  F2FP.F16.E5M2.UNPACK_B R3, R84 ;  /* 0x00000054ff03723e */ /* 0x000fe200020004ff */
[--C-:B------:R-:W-:Y:S02]  /*7710*/  HADD2.F32 R72, -RZ, R0.reuse.H0_H0 ;  /* 0x20000000ff487230 */ /* 0x100fe40000004100 */
[C---:B------:R-:W-:Y:S01]  /*7720*/  FMUL R11, R47.reuse, R11 ;  /* 0x0000000b2f0b7220 */ /* 0x040fe20000400000 */
[----:B------:R-:W-:Y:S01]  /*7730*/  HADD2.F32 R73, -RZ, R0.H1_H1 ;  /* 0x30000000ff497230 */ /* 0x000fe20000004100 */
[----:B------:R-:W-:Y:S01]  /*7740*/  F2FP.F16.E5M2.UNPACK_B R0, R87 ;  /* 0x00000057ff00723e */ /* 0x000fe200020004ff */
[--C-:B------:R-:W-:Y:S02]  /*7750*/  HADD2.F32 R70, -RZ, R2.reuse.H0_H0 ;  /* 0x20000002ff467230 */ /* 0x100fe40000004100 */
[C---:B------:R-:W-:Y:S01]  /*7760*/  FMUL R15, R47.reuse, R15 ;  /* 0x0000000f2f0f7220 */ /* 0x040fe20000400000 */
[----:B------:R-:W-:Y:S01]  /*7770*/  HADD2.F32 R71, -RZ, R2.H1_H1 ;  /* 0x30000002ff477230 */ /* 0x000fe20000004100 */
[-C--:B------:R-:W-:Y:S01]  /*7780*/  F2FP.F16.E5M2.UNPACK_B R2, R86.reuse.H1 ;  /* 0x00000056ff02723e */ /* 0x080fe200030004ff */
[--C-:B------:R-:W-:Y:S02]  /*7790*/  HADD2.F32 R66, -RZ, R3.reuse.H0_H0 ;  /* 0x20000003ff427230 */ /* 0x100fe40000004100 */
[----:B------:R-:W-:Y:S01]  /*77a0*/  HADD2.F32 R67, -RZ, R3.H1_H1 ;  /* 0x30000003ff437230 */ /* 0x000fe20000004100 */
[----:B------:R-:W-:Y:S01]  /*77b0*/  F2FP.F16.E5M2.UNPACK_B R3, R86 ;  /* 0x00000056ff03723e */ /* 0x000fe200020004ff */
[--C-:B------:R-:W-:Y:S02]  /*77c0*/  HADD2.F32 R78, -RZ, R0.reuse.H0_H0 ;  /* 0x20000000ff4e7230 */ /* 0x100fe40000004100 */
[----:B------:R-:W-:Y:S02]  /*77d0*/  HADD2.F32 R79, -RZ, R0.H1_H1 ;  /* 0x30000000ff4f7230 */ /* 0x000fe40000004100 */
[C---:B------:R-:W-:Y:S01]  /*77e0*/  FMUL R0, R47.reuse, R4 ;  /* 0x000000042f007220 */ /* 0x040fe20000400000 */
[--C-:B------:R-:W-:Y:S02]  /*77f0*/  HADD2.F32 R76, -RZ, R2.reuse.H0_H0 ;  /* 0x20000002ff4c7230 */ /* 0x100fe40000004100 */
[----:B------:R-:W-:Y:S01]  /*7800*/  FMUL R4, R47, R8 ;  /* 0x000000082f047220 */ /* 0x000fe20000400000 */
[----:B------:R-:W-:Y:S02]  /*7810*/  HADD2.F32 R77, -RZ, R2.H1_H1 ;  /* 0x30000002ff4d7230 */ /* 0x000fe40000004100 */
[----:B------:R-:W-:Y:S01]  /*7820*/  FFMA R0, R49, R50, R0 ;  /* 0x0000003231007223 */ /* 0x000fe20000000000 */
[--C-:B------:R-:W-:Y:S02]  /*7830*/  HADD2.F32 R74, -RZ, R3.reuse.H0_H0 ;  /* 0x20000003ff4a7230 */ /* 0x100fe40000004100 */
[C---:B------:R-:W-:Y:S01]  /*7840*/  FMUL R2, R47.reuse, R5 ;  /* 0x000000052f027220 */ /* 0x040fe20000400000 */
[----:B------:R-:W-:Y:S02]  /*7850*/  HADD2.F32 R75, -RZ, R3.H1_H1 ;  /* 0x30000003ff4b7230 */ /* 0x000fe40000004100 */
[C---:B------:R-:W-:Y:S01]  /*7860*/  FMUL R5, R47.reuse, R9 ;  /* 0x000000092f057220 */ /* 0x040fe20000400000 */
[----:B------:R-:W-:Y:S01]  /*7870*/  FMUL R8, R47, R12 ;  /* 0x0000000c2f087220 */ /* 0x000fe20000400000 */
[----:B------:R-:W-:Y:S01]  /*7880*/  FFMA R2, R49, R51, R2 ;  /* 0x0000003331027223 */ /* 0x000fe20000000002 */
[C---:B------:R-:W-:Y:S01]  /*7890*/  FMUL R9, R47.reuse, R13 ;  /* 0x0000000d2f097220 */ /* 0x040fe20000400000 */
[C---:B------:R-:W-:Y:S01]  /*78a0*/  FMUL R12, R47.reuse, R21 ;  /* 0x000000152f0c7220 */ /* 0x040fe20000400000 */
[C---:B------:R-:W-:Y:S01]  /*78b0*/  FMUL R21, R47.reuse, R30 ;  /* 0x0000001e2f157220 */ /* 0x040fe20000400000 */
[C---:B------:R-:W-:Y:S01]  /*78c0*/  FMUL R13, R47.reuse, R22 ;  /* 0x000000162f0d7220 */ /* 0x040fe20000400000 */
[C---:B------:R-:W-:Y:S01]  /*78d0*/  FMUL R22, R47.reuse, R31 ;  /* 0x0000001f2f167220 */ /* 0x040fe20000400000 */
        /* <DEDUP_REMOVED lines=8> */
[C---:B------:R-:W-:Y:S01]  /*7960*/  FFMA R6, R49.reuse, R56, R6 ;  /* 0x0000003831067223 */ /* 0x040fe20000000006 */
[C---:B------:R-:W-:Y:S01]  /*7970*/  FFMA R11, R49.reuse, R57, R11 ;  /* 0x00000039310b7223 */ /* 0x040fe2000000000b */
[C---:B------:R-:W-:Y:S01]  /*7980*/  FFMA R8, R49.reuse, R58, R8 ;  /* 0x0000003a31087223 */ /* 0x040fe20000000008 */
[----:B------:R-:W-:Y:S01]  /*7990*/  FFMA R9, R49, R59, R9 ;  /* 0x0000003b31097223 */ /* 0x000fe20000000009 */
[----:B------:R-:W-:Y:S01]  /*79a0*/  F2FP.SATFINITE.E5M2.F32.PACK_AB_MERGE_C R52, R7, R3, RZ ;  /* 0x000000030734723e */ /* 0x000fe200048060ff */
[----:B------:R-:W-:Y:S01]  /*79b0*/  FFMA R10, R49, R60, R10 ;  /* 0x0000003c310a7223 */ /* 0x000fe2000000000a */
[----:B------:R-:W-:Y:S01]  /*79c0*/  F2FP.SATFINITE.E5M2.F32.PACK_AB_MERGE_C R53, R11, R6, RZ ;  /* 0x000000060b35723e */ /* 0x000fe200048060ff */
[----:B------:R-:W-:Y:S01]  /*79d0*/  FFMA R15, R49, R61, R15 ;  /* 0x0000003d310f7223 */ /* 0x000fe2000000000f */
[C---:B------:R-:W-:Y:S01]  /*79e0*/  FMUL R3, R47.reuse, R16 ;  /* 0x000000102f037220 */ /* 0x040fe20000400000 */
[C---:B------:R-:W-:Y:S01]  /*79f0*/  FMUL R6, R47.reuse, R17 ;  /* 0x000000112f067220 */ /* 0x040fe20000400000 */
[----:B------:R-:W-:Y:S01]  /*7a00*/  F2FP.F16.E5M2.UNPACK_B R51, R87.H1 ;  /* 0x00000057ff33723e */ /* 0x000fe200030004ff */
[----:B------:R-:W-:Y:S01]  /*7a10*/  FMUL R11, R47, R20 ;  /* 0x000000142f0b7220 */ /* 0x000fe20000400000 */
[----:B------:R-:W-:Y:S01]  /*7a20*/  F2FP.SATFINITE.E5M2.F32.PACK_AB_MERGE_C R54, R15, R10, RZ ;  /* 0x0000000a0f36723e */ /* 0x000fe200048060ff */
[C---:B------:R-:W-:Y:S01]  /*7a30*/  FFMA R3, R49.reuse, R62, R3 ;  /* 0x0000003e31037223 */ /* 0x040fe20000000003 */
[----:B------:R-:W-:Y:S01]  /*7a40*/  FFMA R6, R49, R63, R6 ;  /* 0x0000003f31067223 */ /* 0x000fe20000000006 */
[----:B------:R-:W-:Y:S01]  /*7a50*/  FMUL R20, R47, R29 ;  /* 0x0000001d2f147220 */ /* 0x000fe20000400000 */
[----:B------:R-:W-:Y:S01]  /*7a60*/  F2FP.SATFINITE.E5M2.F32.PACK_AB_MERGE_C R29, R5, R4, R53 ;  /* 0x00000004051d723e */ /* 0x000fe20004806035 */
[----:B------:R-:W-:Y:S01]  /*7a70*/  FMUL R10, R47, R19 ;  /* 0x000000132f0a7220 */ /* 0x000fe20000400000 */
[----:B------:R-:W-:Y:S01]  /*7a80*/  F2FP.SATFINITE.E5M2.F32.PACK_AB_MERGE_C R30, R9, R8, R54 ;  /* 0x00000008091e723e */ /* 0x000fe20004806036 */
        /* <DEDUP_REMOVED lines=10> */
[----:B------:R-:W-:Y:S01]  /*7b30*/  FFMA R14, R49, R69, R14 ;  /* 0x00000045310e7223 */ /* 0x000fe2000000000e */
[----:B------:R-:W-:Y:S01]  /*7b40*/  FMUL R18, R47, R27 ;  /* 0x0000001b2f127220 */ /* 0x000fe20000400000 */
[C---:B------:R-:W-:Y:S01]  /*7b50*/  FFMA R15, R49.reuse, R70, R15 ;  /* 0x00000046310f7223 */ /* 0x040fe2000000000f */
[C---:B------:R-:W-:Y:S01]  /*7b60*/  FFMA R16, R49.reuse, R71, R16 ;  /* 0x0000004731107223 */ /* 0x040fe20000000010 */
[C---:B------:R-:W-:Y:S01]  /*7b70*/  FFMA R17, R49.reuse, R72, R17 ;  /* 0x0000004831117223 */ /* 0x040fe20000000011 */
[C---:B------:R-:W-:Y:S01]  /*7b80*/  FFMA R18, R49.reuse, R73, R18 ;  /* 0x0000004931127223 */ /* 0x040fe20000000012 */
[----:B------:R-:W-:Y:S01]  /*7b90*/  FFMA R19, R49, R74, R19 ;  /* 0x0000004a31137223 */ /* 0x000fe20000000013 */
[----:B------:R-:W-:Y:S01]  /*7ba0*/  FMUL R23, R47, R32 ;  /* 0x000000202f177220 */ /* 0x000fe20000400000 */
[----:B------:R-:W-:Y:S01]  /*7bb0*/  FFMA R20, R49, R75, R20 ;  /* 0x0000004b31147223 */ /* 0x000fe20000000014 */
[----:B------:R-:W-:Y:S01]  /*7bc0*/  FMUL R24, R47, R33 ;  /* 0x000000212f187220 */ /* 0x000fe20000400000 */
[--C-:B------:R-:W-:Y:S02]  /*7bd0*/  HADD2.F32 R50, -RZ, R51.reuse.H0_H0 ;  /* 0x20000033ff327230 */ /* 0x100fe40000004100 */
[----:B------:R-:W-:Y:S01]  /*7be0*/  FFMA R21, R49, R76, R21 ;  /* 0x0000004c31157223 */ /* 0x000fe20000000015 */
[----:B------:R-:W-:Y:S02]  /*7bf0*/  HADD2.F32 R51, -RZ, R51.H1_H1 ;  /* 0x30000033ff337230 */ /* 0x000fe40000004100 */
[----:B------:R-:W-:Y:S01]  /*7c00*/  FMUL R25, R47, R34 ;  /* 0x000000222f197220 */ /* 0x000fe20000400000 */
[----:B------:R-:W-:Y:S01]  /*7c10*/  FFMA R22, R49, R77, R22 ;  /* 0x0000004d31167223 */ /* 0x000fe20000000016 */
[----:B------:R-:W-:Y:S01]  /*7c20*/  FMUL R26, R47, R35 ;  /* 0x000000232f1a7220 */ /* 0x000fe20000400000 */
[----:B------:R-:W-:Y:S01]  /*7c30*/  F2FP.SATFINITE.E5M2.F32.PACK_AB_MERGE_C R7, R10, R7, RZ ;  /* 0x000000070a07723e */ /* 0x000fe200048060ff */
[C---:B------:R-:W-:Y:S01]  /*7c40*/  FFMA R23, R49.reuse, R78, R23 ;  /* 0x0000004e31177223 */ /* 0x040fe20000000017 */
[C---:B------:R-:W-:Y:S01]  /*7c50*/  FFMA R24, R49.reuse, R79, R24 ;  /* 0x0000004f31187223 */ /* 0x040fe20000000018 */
[C---:B------:R-:W-:Y:S01]  /*7c60*/  FFMA R25, R49.reuse, R50, R25 ;  /* 0x0000003231197223 */ /* 0x040fe20000000019 */
[----:B------:R-:W-:Y:S01]  /*7c70*/  FFMA R26, R49, R51, R26 ;  /* 0x00000033311a7223 */ /* 0x000fe2000000001a */
[----:B------:R-:W-:Y:S02]  /*7c80*/  F2FP.SATFINITE.E5M2.F32.PACK_AB_MERGE_C R28, R2, R0, R52 ;  /* 0x00000000021c723e */ /* 0x000fe40004806034 */
[----:B------:R-:W-:Y:S02]  /*7c90*/  F2FP.SATFINITE.E5M2.F32.PACK_AB_MERGE_C R31, R6, R3, R7 ;  /* 0x00000003061f723e */ /* 0x000fe40004806007 */
[----:B------:R-:W-:Y:S02]  /*7ca0*/  F2FP.SATFINITE.E5M2.F32.PACK_AB_MERGE_C R13, R14, R13, RZ ;  /* 0x0000000d0e0d723e */ /* 0x000fe400048060ff */
[----:B------:R-:W-:Y:S01]  /*7cb0*/  F2FP.SATFINITE.E5M2.F32.PACK_AB_MERGE_C R17, R18, R17, RZ ;  /* 0x000000111211723e */ /* 0x000fe200048060ff */
[----:B------:R1:W-:Y:S01]  /*7cc0*/  STS.128 [R100+UR49+0x5400], R28 ;  /* 0x0054001c64007988 */ /* 0x0003e20008000c31 */
[----:B------:R-:W-:Y:S02]  /*7cd0*/  F2FP.SATFINITE.E5M2.F32.PACK_AB_MERGE_C R14, R22, R21, RZ ;  /* 0x00000015160e723e */ /* 0x000fe400048060ff */
[----:B------:R-:W-:Y:S02]  /*7ce0*/  F2FP.SATFINITE.E5M2.F32.PACK_AB_MERGE_C R25, R26, R25, RZ ;  /* 0x000000191a19723e */ /* 0x000fe400048060ff */
[----:B------:R-:W-:Y:S02]  /*7cf0*/  F2FP.SATFINITE.E5M2.F32.PACK_AB_MERGE_C R12, R12, R11, R13 ;  /* 0x0000000b0c0c723e */ /* 0x000fe4000480600d */
[----:B------:R-:W-:Y:S02]  /*7d00*/  F2FP.SATFINITE.E5M2.F32.PACK_AB_MERGE_C R13, R16, R15, R17 ;  /* 0x0000000f100d723e */ /* 0x000fe40004806011 */
        /* <DEDUP_REMOVED lines=13> */
[----:B------:R-:W-:Y:S02]  /*7de0*/  UIADD3 UR8, UP0, UPT, UR52, 0x680, URZ ;  /* 0x0000068034087890 */ /* 0x000fe4000ff1e0ff */
[----:B------:R-:W-:Y:S02]  /*7df0*/  UIADD3 UR5, UPT, UPT, UR41, 0x40, URZ ;  /* 0x0000004029057890 */ /* 0x000fe4000fffe0ff */
[----:B------:R-:W-:Y:S02]  /*7e00*/  UIADD3 UR4, UPT, UPT, UR49, 0x5400, URZ ;  /* 0x0000540031047890 */ /* 0x000fe4000fffe0ff */
[----:B------:R-:W-:Y:S01]  /*7e10*/  UIADD3.X UR9, UPT, UPT, URZ, UR53, URZ, UP0, !UPT ;  /* 0x00000035ff097290 */ /* 0x000fe200087fe4ff */
[----:B------:R-:W-:Y:S01]  /*7e20*/  UMOV UR6, UR42 ;  /* 0x0000002a00067c82 */ /* 0x000fe20008000000 */
[----:B------:R-:W-:Y:S07]  /*7e30*/  UMOV UR7, UR36 ;  /* 0x0000002400077c82 */ /* 0x000fee0008000000 */
[----:B------:R2:W-:Y:S01]  /*7e40*/  UTMASTG.3D [UR4], [UR8] ;  /* 0x00000004080073b5 */ /* 0x0005e20008010000 */
[----:B------:R0:W-:Y:S01]  /*7e50*/  UTMACMDFLUSH ;  /* 0x00000000000079b7 */ /* 0x0001e20000000000 */
[----:B--2---:R-:W-:Y:S04]  /*7e60*/  DEPBAR.LE SB0, 0x1 ;  /* 0x000080400000791a */ /* 0x004fe80000000000 */
.L_x_124:
[----:B------:R-:W-:Y:S05]  /*7e70*/  BSYNC.RECONVERGENT B0 ;  /* 0x0000000000007941 */ /* 0x000fea0003800200 */
.L_x_123:
        /* <DEDUP_REMOVED lines=15> */
.L_x_128:
[----:B------:R-:W-:Y:S05]  /*7f70*/  BSYNC B0 ;  /* 0x0000000000007941 */ /* 0x000fea0003800000 */
.L_x_127:
[----:B------:R-:W-:Y:S01]  /*7f80*/  ISETP.NE.AND P0, PT, R116, RZ, PT ;  /* 0x000000ff7400720c */ /* 0x000fe20003f05270 */
[----:B------:R-:W-:Y:S11]  /*7f90*/  VIADD R105, R105, 0x1 ;  /* 0x0000000169697836 */ /* 0x000ff60000000000 */
[----:B------:R-:W-:Y:S01]  /*7fa0*/  @!UPT UIADD3 URZ, UPT, UPT, URZ, URZ, URZ ;  /* 0x000000fffffff290 */ /* 0x000fe2000fffe0ff */
[----:B------:R3:W4:Y:S04]  /*7fb0*/  @P0 LDS.128 R84, [R2+0x410] ;  /* 0x0004100002540984 */ /* 0x0007280000000c00 */
[----:B------:R1:W1:Y:S01]  /*7fc0*/  @P0 LDS.128 R80, [R3+UR49+0x400] ;  /* 0x0004003103500984 */ /* 0x0002620008000c00 */
        /* <DEDUP_REMOVED lines=14> */
.L_x_126:
[----:B------:R-:W-:Y:S05]  /*80b0*/  BSYNC B1 ;  /* 0x0000000000017941 */ /* 0x000fea0003800000 */
.L_x_125:
[----:B------:R-:W-:Y:S05]  /*80c0*/  VIADD R0, R48, 0x80 ;  /* 0x0000008030007836 */ /* 0x000fea0000000000 */
[----:B------:R-:W-:Y:S04]  /*80d0*/  SHF.R.U32.HI R0, RZ, 0x15, R0 ;  /* 0x00000015ff007819 */ /* 0x000fe80000011600 */
[----:B------:R-:W-:Y:S11]  /*80e0*/  LOP3.LUT P0, RZ, R0, 0x3, R101, 0x48, !PT ;  /* 0x0000000300ff7812 */ /* 0x000ff60007804865 */
[----:B------:R-:W-:Y:S02]  /*80f0*/  @!UPT UIADD3 URZ, UPT, UPT, URZ, URZ, URZ ;  /* 0x000000fffffff290 */ /* 0x000fe4000fffe0ff */
[----:B------:R-:W-:Y:S05]  /*8100*/  @!P0 BRA `(.L_x_130) ;  /* 0x0000000000408947 */ /* 0x000fea0003800000 */
[----:B------:R-:W2:Y:S01]  /*8110*/  LDCU.64 UR8, c[0x4][0x78] ;  /* 0x01000f00ff0877ac */ /* 0x000ea20008000a00 */
[----:B------:R-:W-:Y:S01]  /*8120*/  MOV R3, 0x0 ;  /* 0x0000000000037802 */ /* 0x000fe20000000f00 */
[----:B-1----:R-:W-:Y:S02]  /*8130*/  HFMA2 R12, -RZ, RZ, 0, 5.9604644775390625e-08 ;  /* 0x00000001ff0c7431 */ /* 0x002fe400000001ff */
[----:B------:R-:W-:Y:S02]  /*8140*/  IMAD.MOV.U32 R8, RZ, RZ, 0x192 ;  /* 0x00000192ff087424 */ /* 0x000fe400078e00ff */
[----:B------:R-:W-:Y:S01]  /*8150*/  IMAD.MOV.U32 R13, RZ, RZ, RZ ;  /* 0x000000ffff0d7224 */ /* 0x000fe200078e00ff */
[----:B------:R-:W1:Y:S01]  /*8160*/  LDCU.64 UR6, c[0x4][0x80] ;  /* 0x01001000ff0677ac */ /* 0x000e620008000a00 */
[----:B------:R-:W3:Y:S01]  /*8170*/  LDC.64 R2, c[0x4][R3] ;  /* 0x0100000003027b82 */ /* 0x000ee20000000a00 */
[----:B------:R-:W4:Y:S01]  /*8180*/  LDCU.64 UR4, c[0x4][0x18] ;  /* 0x01000300ff0477ac */ /* 0x000f220008000a00 */
[----:B--2---:R-:W-:Y:S01]  /*8190*/  MOV R5, UR9 ;  /* 0x0000000900057c02 */ /* 0x004fe20008000f00 */
[----:B------:R-:W-:Y:S01]  /*81a0*/  IMAD.U32 R4, RZ, RZ, UR8 ;  /* 0x00000008ff047e24 */ /* 0x000fe2000f8e00ff */
[----:B-1----:R-:W-:Y:S01]  /*81b0*/  MOV R7, UR7 ;  /* 0x0000000700077c02 */ /* 0x002fe20008000f00 */
[----:B------:R-:W-:Y:S01]  /*81c0*/  IMAD.U32 R6, RZ, RZ, UR6 ;  /* 0x00000006ff067e24 */ /* 0x000fe2000f8e00ff */
[----:B----4-:R-:W-:Y:S01]  /*81d0*/  MOV R11, UR5 ;  /* 0x00000005000b7c02 */ /* 0x010fe20008000f00 */
[----:B------:R-:W-:Y:S02]  /*81e0*/  IMAD.U32 R10, RZ, RZ, UR4 ;  /* 0x00000004ff0a7e24 */ /* 0x000fe4000f8e00ff */
[----:B------:R-:W-:Y:S07]  /*81f0*/  LEPC R20, `(.L_x_130) ;  /* 0x000000001014794e */ /* 0x000fee0000000000 */
[----:B---3--:R-:W-:Y:S05]  /*8200*/  CALL.ABS.NOINC R2 ;  /* 0x0000000002007343 */ /* 0x008fea0003c00000 */
.L_x_130:
        /* <DEDUP_REMOVED lines=148> */
[----:B------:R-:W-:Y:S02]  /*8b50*/  UIADD3 UR8, UP0, UPT, UR52, 0x680, URZ ;  /* 0x0000068034087890 */ /* 0x000fe4000ff1e0ff */
[----:B------:R-:W-:Y:S02]  /*8b60*/  UIADD3 UR5, UPT, UPT, UR41, 0x80, URZ ;  /* 0x0000008029057890 */ /* 0x000fe4000fffe0ff */
[----:B------:R-:W-:Y:S01]  /*8b70*/  MOV R109, UR10 ;  /* 0x0000000a006d7c02 */ /* 0x000fe20008000f00 */
[----:B------:R-:W-:Y:S01]  /*8b80*/  UIADD3.X UR9, UPT, UPT, URZ, UR53, URZ, UP0, !UPT ;  /* 0x00000035ff097290 */ /* 0x000fe200087fe4ff */
[----:B------:R-:W-:Y:S02]  /*8b90*/  UMOV UR6, UR42 ;  /* 0x0000002a00067c82 */ /* 0x000fe40008000000 */
[----:B------:R-:W-:Y:S01]  /*8ba0*/  R2UR UR4, R109 ;  /* 0x000000006d0472ca */ /* 0x000fe200000e0000 */
[----:B------:R-:W-:Y:S11]  /*8bb0*/  UMOV UR7, UR36 ;  /* 0x0000002400077c82 */ /* 0x000ff60008000000 */
[----:B------:R-:W-:Y:S01]  /*8bc0*/  @!UPT UIADD3 URZ, UPT, UPT, URZ, URZ, URZ ;  /* 0x000000fffffff290 */ /* 0x000fe2000fffe0ff */
[----:B------:R2:W-:Y:S01]  /*8bd0*/  UTMASTG.3D [UR4], [UR8] ;  /* 0x00000004080073b5 */ /* 0x0005e20008010000 */
[----:B------:R0:W-:Y:S01]  /*8be0*/  UTMACMDFLUSH ;  /* 0x00000000000079b7 */ /* 0x0001e20000000000 */
[----:B--2---:R-:W-:Y:S04]  /*8bf0*/  DEPBAR.LE SB0, 0x1 ;  /* 0x000080400000791a */ /* 0x004fe80000000000 */
.L_x_132:
[----:B------:R-:W-:Y:S05]  /*8c00*/  BSYNC.RECONVERGENT B0 ;  /* 0x0000000000007941 */ /* 0x000fea0003800200 */
.L_x_131:
        /* <DEDUP_REMOVED lines=15> */
.L_x_136:
[----:B------:R-:W-:Y:S05]  /*8d00*/  BSYNC B0 ;  /* 0x0000000000007941 */ /* 0x000fea0003800000 */
.L_x_135:
        /* <DEDUP_REMOVED lines=19> */
.L_x_134:
[----:B------:R-:W-:Y:S05]  /*8e40*/  BSYNC B1 ;  /* 0x0000000000017941 */ /* 0x000fea0003800000 */
.L_x_133:
        /* <DEDUP_REMOVED lines=21> */
.L_x_138:
[----:B------:R-:W-:Y:S01]  /*8fa0*/  ISETP.NE.AND P0, PT, R110, RZ, PT ;  /* 0x000000ff6e00720c */ /* 0x000fe20003f05270 */
[----:B------:R-:W-:Y:S05]  /*8fb0*/  WARPSYNC.ALL ;  /* 0x0000000000007948 */ /* 0x000fea0003800000 */
[----:B------:R-:W-:Y:S01]  /*8fc0*/  R2UR UR4, R48 ;  /* 0x00000000300472ca */ /* 0x000fe200000e0000 */
[----:B------:R-:W-:Y:S01]  /*8fd0*/  BSSY.RECONVERGENT B0, `(.L_x_139) ;  /* 0x000009c000007945 */ /* 0x000fe20003800200 */
[-C--:B------:R-:W-:Y:S02]  /*8fe0*/  F2FP.F16.E5M2.UNPACK_B R2, R80.reuse ;  /* 0x00000050ff02723e */ /* 0x080fe400020004ff */
[----:B------:R-:W-:Y:S02]  /*8ff0*/  F2FP.F16.E5M2.UNPACK_B R80, R80.H1 ;  /* 0x00000050ff50723e */ /* 0x000fe400030004ff */
[-C--:B------:R-:W-:Y:S01]  /*9000*/  F2FP.F16.E5M2.UNPACK_B R51, R81.reuse ;  /* 0x00000051ff33723e */ /* 0x080fe200020004ff */
[--C-:B------:R-:W-:Y:S01]  /*9010*/  HADD2.F32 R0, -RZ, R2.reuse.H0_H0 ;  /* 0x20000002ff007230 */ /* 0x100fe20000004100 */
[----:B------:R-:W-:Y:S01]  /*9020*/  F2FP.F16.E5M2.UNPACK_B R81, R81.H1 ;  /* 0x00000051ff51723e */ /* 0x000fe200030004ff */
[----:B------:R-:W-:Y:S01]  /*9030*/  HADD2.F32 R2, -RZ, R2.H1_H1 ;  /* 0x30000002ff027230 */ /* 0x000fe20000004100 */
[-C--:B------:R-:W-:Y:S01]  /*9040*/  F2FP.F16.E5M2.UNPACK_B R55, R82.reuse ;  /* 0x00000052ff37723e */ /* 0x080fe200020004ff */
[--C-:B------:R-:W-:Y:S01]  /*9050*/  HADD2.F32 R3, -RZ, R80.reuse.H0_H0 ;  /* 0x20000050ff037230 */ /* 0x100fe20000004100 */
[----:B------:R-:W-:Y:S01]  /*9060*/  F2FP.F16.E5M2.UNPACK_B R82, R82.H1 ;  /* 0x00000052ff52723e */ /* 0x000fe200030004ff */
[----:B-1----:R-:W-:Y:S01]  /*9070*/  LDTM.16dp32bit_t0_t15.x32 R4, tmem[UR4+0xc0] ;  /* 0x0000c004000479ee */ /* 0x002fe20008a80000 */
[----:B------:R-:W1:Y:S01]  /*9080*/  LDTM.16dp32bit_t16_t31.x32 R4, tmem[UR4+0xe0] ;  /* 0x0000e004000479ee */ /* 0x000e620008aa0000 */
[----:B------:R-:W-:Y:S01]  /*9090*/  NOP ;  /* 0x0000000000007918 */ /* 0x000fe20000000000 */
[--C-:B------:R-:W-:Y:S01]  /*90a0*/  HADD2.F32 R50, -RZ, R51.reuse.H0_H0 ;  /* 0x20000033ff327230 */ /* 0x100fe20000004100 */
[----:B------:R-:W-:Y:S01]  /*90b0*/  R2UR UR5, R113 ;  /* 0x00000000710572ca */ /* 0x000fe200000e0000 */
[----:B------:R-:W-:Y:S01]  /*90c0*/  HADD2.F32 R51, -RZ, R51.H1_H1 ;  /* 0x30000033ff337230 */ /* 0x000fe20000004100 */
[----:B------:R-:W-:Y:S01]  /*90d0*/  F2FP.F16.E5M2.UNPACK_B R59, R83 ;  /* 0x00000053ff3b723e */ /* 0x000fe200020004ff */
[--C-:B------:R-:W-:Y:S01]  /*90e0*/  HADD2.F32 R54, -RZ, R55.reuse.H0_H0 ;  /* 0x20000037ff367230 */ /* 0x100fe20000004100 */
[----:B------:R-:W-:Y:S01]  /*90f0*/  F2FP.F16.E5M2.UNPACK_B R63, R84 ;  /* 0x00000054ff3f723e */ /* 0x000fe200020004ff */
[----:B------:R-:W-:Y:S01]  /*9100*/  HADD2.F32 R55, -RZ, R55.H1_H1 ;  /* 0x30000037ff377230 */ /* 0x000fe20000004100 */
[----:B------:R-:W-:Y:S01]  /*9110*/  F2FP.F16.E5M2.UNPACK_B R67, R85 ;  /* 0x00000055ff43723e */ /* 0x000fe200020004ff */
[--C-:B------:R-:W-:Y:S01]  /*9120*/  HADD2.F32 R58, -RZ, R59.reuse.H0_H0 ;  /* 0x2000003bff3a7230 */ /* 0x100fe20000004100 */
[----:B------:R-:W-:Y:S01]  /*9130*/  F2FP.F16.E5M2.UNPACK_B R71, R86 ;  /* 0x00000056ff47723e */ /* 0x000fe200020004ff */
[----:B------:R-:W-:Y:S01]  /*9140*/  HADD2.F32 R59, -RZ, R59.H1_H1 ;  /* 0x3000003bff3b7230 */ /* 0x000fe20000004100 */
[----:B------:R-:W-:Y:S01]  /*9150*/  F2FP.F16.E5M2.UNPACK_B R74, R87 ;  /* 0x00000057ff4a723e */ /* 0x000fe200020004ff */
[--C-:B------:R-:W-:Y:S01]  /*9160*/  HADD2.F32 R62, -RZ, R63.reuse.H0_H0 ;  /* 0x2000003fff3e7230 */ /* 0x100fe20000004100 */
[----:B------:R-:W-:Y:S01]  /*9170*/  F2FP.F16.E5M2.UNPACK_B R83, R83.H1 ;  /* 0x00000053ff53723e */ /* 0x000fe200030004ff */
[----:B------:R-:W-:Y:S01]  /*9180*/  UIADD3 UR5, UPT, UPT, UR5, 0x1d0, URZ ;  /* 0x000001d005057890 */ /* 0x000fe2000fffe0ff */
[----:B------:R-:W-:Y:S01]  /*9190*/  HADD2.F32 R63, -RZ, R63.H1_H1 ;  /* 0x3000003fff3f7230 */ /* 0x000fe20000004100 */
[----:B------:R-:W-:Y:S01]  /*91a0*/  F2FP.F16.E5M2.UNPACK_B R84, R84.H1 ;  /* 0x00000054ff54723e */ /* 0x000fe200030004ff */
[--C-:B------:R-:W-:Y:S01]  /*91b0*/  HADD2.F32 R66, -RZ, R67.reuse.H0_H0 ;  /* 0x20000043ff427230 */ /* 0x100fe20000004100 */
[----:B------:R-:W-:Y:S01]  /*91c0*/  UPRMT UR5, UR37, 0x654, UR5 ;  /* 0x0000065425057896 */ /* 0x000fe20008000005 */
[----:B------:R-:W-:Y:S01]  /*91d0*/  HADD2.F32 R67, -RZ, R67.H1_H1 ;  /* 0x30000043ff437230 */ /* 0x000fe20000004100 */
[----:B------:R-:W-:Y:S01]  /*91e0*/  F2FP.F16.E5M2.UNPACK_B R85, R85.H1 ;  /* 0x00000055ff55723e */ /* 0x000fe200030004ff */
[--C-:B------:R-:W-:Y:S02]  /*91f0*/  HADD2.F32 R70, -RZ, R71.reuse.H0_H0 ;  /* 0x20000047ff467230 */ /* 0x100fe40000004100 */
[C---:B-1----:R-:W-:Y:S01]  /*9200*/  FMUL R4, R47.reuse, R4 ;  /* 0x000000042f047220 */ /* 0x042fe20000400000 */
[C---:B------:R-:W-:Y:S01]  /*9210*/  FMUL R5, R47.reuse, R5 ;  /* 0x000000052f057220 */ /* 0x040fe20000400000 */
[C---:B------:R-:W-:Y:S01]  /*9220*/  FMUL R8, R47.reuse, R8 ;  /* 0x000000082f087220 */ /* 0x040fe20000400000 */
[----:B------:R-:W-:Y:S01]  /*9230*/  FMUL R9, R47, R9 ;  /* 0x000000092f097220 */ /* 0x000fe20000400000 */
[C---:B------:R-:W-:Y:S01]  /*9240*/  FFMA R4, R49.reuse, R0, R4 ;  /* 0x0000000031047223 */ /* 0x040fe20000000004 */
[----:B------:R-:W-:Y:S01]  /*9250*/  SYNCS.ARRIVE.TRANS64.RED.A1T0 RZ, [UR5], RZ ;  /* 0x000000ffffff79a7 */ /* 0x000fe20008100405 */
        /* <DEDUP_REMOVED lines=8> */
[----:B------:R-:W-:Y:S02]  /*92e0*/  HADD2.F32 R71, -RZ, R71.H1_H1 ;  /* 0x30000047ff477230 */ /* 0x000fe40000004100 */
[C---:B------:R-:W-:Y:S01]  /*92f0*/  FMUL R25, R47.reuse, R30 ;  /* 0x0000001e2f197220 */ /* 0x040fe20000400000 */
[C---:B------:R-:W-:Y:S01]  /*9300*/  FMUL R30, R47.reuse, R35 ;  /* 0x000000232f1e7220 */ /* 0x040fe20000400000 */
[----:B------:R-:W-:Y:S02]  /*9310*/  HADD2.F32 R48, -RZ, R80.H1_H1 ;  /* 0x30000050ff307230 */ /* 0x000fe40000004100 */
[C---:B------:R-:W-:Y:S01]  /*9320*/  FMUL R6, R47.reuse, R6 ;  /* 0x000000062f067220 */ /* 0x040fe20000400000 */
[C---:B------:R-:W-:Y:S01]  /*9330*/  FMUL R7, R47.reuse, R7 ;  /* 0x000000072f077220 */ /* 0x040fe20000400000 */
[--C-:B------:R-:W-:Y:S02]  /*9340*/  HADD2.F32 R52, -RZ, R81.reuse.H0_H0 ;  /* 0x20000051ff347230 */ /* 0x100fe40000004100 */
[----:B------:R-:W-:Y:S01]  /*9350*/  FMUL R10, R47, R10 ;  /* 0x0000000a2f0a7220 */ /* 0x000fe20000400000 */
[C---:B------:R-:W-:Y:S01]  /*9360*/  FFMA R6, R49.reuse, R3, R6 ;  /* 0x0000000331067223 */ /* 0x040fe20000000006 */
[----:B------:R-:W-:Y:S02]  /*9370*/  HADD2.F32 R53, -RZ, R81.H1_H1 ;  /* 0x30000051ff357230 */ /* 0x000fe40000004100 */
[C---:B------:R-:W-:Y:S01]  /*9380*/  FFMA R7, R49.reuse, R48, R7 ;  /* 0x0000003031077223 */ /* 0x040fe20000000007 */
[C---:B------:R-:W-:Y:S01]  /*9390*/  FFMA R8, R49.reuse, R50, R8 ;  /* 0x0000003231087223 */ /* 0x040fe20000000008 */
[C---:B------:R-:W-:Y:S01]  /*93a0*/  FFMA R9, R49.reuse, R51, R9 ;  /* 0x0000003331097223 */ /* 0x040fe20000000009 */
[----:B------:R-:W-:Y:S01]  /*93b0*/  FFMA R10, R49, R52, R10 ;  /* 0x00000034310a7223 */ /* 0x000fe2000000000a */
[--C-:B------:R-:W-:Y:S01]  /*93c0*/  HADD2.F32 R48, -RZ, R74.reuse.H0_H0 ;  /* 0x2000004aff307230 */ /* 0x100fe20000004100 */
[----:B------:R-:W-:Y:S01]  /*93d0*/  F2FP.SATFINITE.E5M2.F32.PACK_AB_MERGE_C R77, R7, R6, RZ ;  /* 0x00000006074d723e */ /* 0x000fe200048060ff */
[C---:B------:R-:W-:Y:S01]  /*93e0*/  FMUL R7, R47.reuse, R24 ;  /* 0x000000182f077220 */ /* 0x040fe20000400000 */
[C---:B------:R-:W-:Y:S01]  /*93f0*/  FMUL R24, R47.reuse, R29 ;  /* 0x0000001d2f187220 */ /* 0x040fe20000400000 */
[C---:B------:R-:W-:Y:S01]  /*9400*/  FMUL R29, R47.reuse, R34 ;  /* 0x000000222f1d7220 */ /* 0x040fe20000400000 */
[----:B------:R-:W-:Y:S02]  /*9410*/  HADD2.F32 R74, -RZ, R74.H1_H1 ;  /* 0x3000004aff4a7230 */ /* 0x000fe40000004100 */
[C---:B------:R-:W-:Y:S01]  /*9420*/  FMUL R11, R47.reuse, R11 ;  /* 0x0000000b2f0b7220 */ /* 0x040fe20000400000 */
[--C-:B------:R-:W-:Y:S02]  /*9430*/  HADD2.F32 R56, -RZ, R82.reuse.H0_H0 ;  /* 0x20000052ff387230 */ /* 0x100fe40000004100 */
[----:B------:R-:W-:Y:S01]  /*9440*/  FMUL R14, R47, R14 ;  /* 0x0000000e2f0e7220 */ /* 0x000fe20000400000 */
[----:B------:R-:W-:Y:S02]  /*9450*/  HADD2.F32 R57, -RZ, R82.H1_H1 ;  /* 0x30000052ff397230 */ /* 0x000fe40000004100 */
[C---:B------:R-:W-:Y:S01]  /*9460*/  FFMA R11, R49.reuse, R53, R11 ;  /* 0x00000035310b7223 */ /* 0x040fe2000000000b */
[----:B------:R-:W-:Y:S01]  /*9470*/  F2FP.F16.E5M2.UNPACK_B R86, R86.H1 ;  /* 0x00000056ff56723e */ /* 0x000fe200030004ff */
[C---:B------:R-:W-:Y:S01]  /*9480*/  FFMA R12, R49.reuse, R54, R12 ;  /* 0x00000036310c7223 */ /* 0x040fe2000000000c */
[C---:B------:R-:W-:Y:S01]  /*9490*/  FFMA R13, R49.reuse, R55, R13 ;  /* 0x00000037310d7223 */ /* 0x040fe2000000000d */
[----:B------:R-:W-:Y:S01]  /*94a0*/  F2FP.F16.E5M2.UNPACK_B R87, R87.H1 ;  /* 0x00000057ff57723e */ /* 0x000fe200030004ff */
[----:B------:R-:W-:Y:S01]  /*94b0*/  FFMA R14, R49, R56, R14 ;  /* 0x00000038310e7223 */ /* 0x000fe2000000000e */
[----:B------:R-:W-:Y:S01]  /*94c0*/  F2FP.SATFINITE.E5M2.F32.PACK_AB_MERGE_C R10, R11, R10, RZ ;  /* 0x0000000a0b0a723e */ /* 0x000fe200048060ff */
[C---:B------:R-:W-:Y:S01]  /*94d0*/  FMUL R15, R47.reuse, R15 ;  /* 0x0000000f2f0f7220 */ /* 0x040fe20000400000 */
[--C-:B------:R-:W-:Y:S02]  /*94e0*/  HADD2.F32 R60, -RZ, R83.reuse.H0_H0 ;  /* 0x20000053ff3c7230 */ /* 0x100fe40000004100 */
[----:B------:R-:W-:Y:S01]  /*94f0*/  FMUL R18, R47, R18 ;  /* 0x000000122f127220 */ /* 0x000fe20000400000 */
[----:B------:R-:W-:Y:S02]  /*9500*/  HADD2.F32 R61, -RZ, R83.H1_H1 ;  /* 0x30000053ff3d7230 */ /* 0x000fe40000004100 */
[----:B------:R-:W-:Y:S01]  /*9510*/  FFMA R15, R49, R57, R15 ;  /* 0x00000039310f7223 */ /* 0x000fe2000000000f */
[----:B------:R-:W-:Y:S01]  /*9520*/  IADD3 R45, PT, PT, R45, 0x1, RZ ;  /* 0x000000012d2d7810 */ /* 0x000fe20007ffe0ff */
[C---:B------:R-:W-:Y:S01]  /*9530*/  FFMA R16, R49.reuse, R58, R16 ;  /* 0x0000003a31107223 */ /* 0x040fe20000000010 */
        /* <DEDUP_REMOVED lines=8> */
[C---:B------:R-:W-:Y:S01]  /*95c0*/  FFMA R0, R49.reuse, R62, R0 ;  /* 0x0000003e31007223 */ /* 0x040fe20000000000 */
[C---:B------:R-:W-:Y:S01]  /*95d0*/  FFMA R2, R49.reuse, R63, R2 ;  /* 0x0000003f31027223 */ /* 0x040fe20000000002 */
[--C-:B------:R-:W-:Y:S02]  /*95e0*/  HADD2.F32 R68, -RZ, R85.reuse.H0_H0 ;  /* 0x20000055ff447230 */ /* 0x100fe40000004100 */
[----:B------:R-:W-:Y:S01]  /*95f0*/  FFMA R3, R49, R64, R3 ;  /* 0x0000004031037223 */ /* 0x000fe20000000003 */
[----:B------:R-:W-:Y:S02]  /*9600*/  HADD2.F32 R69, -RZ, R85.H1_H1 ;  /* 0x30000055ff457230 */ /* 0x000fe40000004100 */
[C---:B------:R-:W-:Y:S01]  /*9610*/  FMUL R21, R47.reuse, R26 ;  /* 0x0000001a2f157220 */ /* 0x040fe20000400000 */
[----:B------:R-:W-:Y:S01]  /*9620*/  FMUL R22, R47, R27 ;  /* 0x0000001b2f167220 */ /* 0x000fe20000400000 */
[C---:B------:R-:W-:Y:S01]  /*9630*/  FFMA R6, R49.reuse, R65, R6 ;  /* 0x0000004131067223 */ /* 0x040fe20000000006 */
[----:B------:R-:W-:Y:S01]  /*9640*/  FFMA R7, R49, R66, R7 ;  /* 0x0000004231077223 */ /* 0x000fe20000000007 */
[----:B------:R-:W-:Y:S01]  /*9650*/  FMUL R23, R47, R28 ;  /* 0x0000001c2f177220 */ /* 0x000fe20000400000 */
[C---:B------:R-:W-:Y:S01]  /*9660*/  FFMA R20, R49.reuse, R67, R20 ;  /* 0x0000004331147223 */ /* 0x040fe20000000014 */
[--C-:B------:R-:W-:Y:S02]  /*9670*/  HADD2.F32 R72, -RZ, R86.reuse.H0_H0 ;  /* 0x20000056ff487230 */ /* 0x100fe40000004100 */
[C---:B------:R-:W-:Y:S01]  /*9680*/  FFMA R21, R49.reuse, R68, R21 ;  /* 0x0000004431157223 */ /* 0x040fe20000000015 */
[----:B------:R-:W-:Y:S02]  /*9690*/  HADD2.F32 R73, -RZ, R86.H1_H1 ;  /* 0x30000056ff497230 */ /* 0x000fe40000004100 */
[----:B------:R-:W-:Y:S01]  /*96a0*/  FFMA R22, R49, R69, R22 ;  /* 0x0000004531167223 */ /* 0x000fe20000000016 */
[C---:B------:R-:W-:Y:S01]  /*96b0*/  FMUL R26, R47.reuse, R31 ;  /* 0x0000001f2f1a7220 */ /* 0x040fe20000400000 */
[----:B------:R-:W-:Y:S01]  /*96c0*/  FMUL R27, R47, R32 ;  /* 0x000000202f1b7220 */ /* 0x000fe20000400000 */
[----:B------:R-:W-:Y:S01]  /*96d0*/  FFMA R23, R49, R70, R23 ;  /* 0x0000004631177223 */ /* 0x000fe20000000017 */
[----:B------:R-:W-:Y:S01]  /*96e0*/  FMUL R28, R47, R33 ;  /* 0x000000212f1c7220 */ /* 0x000fe20000400000 */
[C---:B------:R-:W-:Y:S01]  /*96f0*/  FFMA R24, R49.reuse, R71, R24 ;  /* 0x0000004731187223 */ /* 0x040fe20000000018 */
[--C-:B------:R-:W-:Y:S02]  /*9700*/  HADD2.F32 R75, -RZ, R87.reuse.H0_H0 ;  /* 0x20000057ff4b7230 */ /* 0x100fe40000004100 */
[C---:B------:R-:W-:Y:S01]  /*9710*/  FFMA R25, R49.reuse, R72, R25 ;  /* 0x0000004831197223 */ /* 0x040fe20000000019 */
[----:B------:R-:W-:Y:S02]  /*9720*/  HADD2.F32 R76, -RZ, R87.H1_H1 ;  /* 0x30000057ff4c7230 */ /* 0x000fe40000004100 */
[----:B------:R-:W-:Y:S01]  /*9730*/  FFMA R26, R49, R73, R26 ;  /* 0x00000049311a7223 */ /* 0x000fe2000000001a */
[----:B------:R-:W-:Y:S01]  /*9740*/  F2FP.SATFINITE.E5M2.F32.PACK_AB_MERGE_C R14, R15, R14, RZ ;  /* 0x0000000e0f0e723e */ /* 0x000fe200048060ff */
[----:B------:R-:W-:Y:S01]  /*9750*/  FFMA R27, R49, R48, R27 ;  /* 0x00000030311b7223 */ /* 0x000fe2000000001b */
[----:B------:R-:W-:Y:S01]  /*9760*/  F2FP.SATFINITE.E5M2.F32.PACK_AB_MERGE_C R18, R19, R18, RZ ;  /* 0x000000121312723e */ /* 0x000fe200048060ff */
[C---:B------:R-:W-:Y:S01]  /*9770*/  FFMA R28, R49.reuse, R74, R28 ;  /* 0x0000004a311c7223 */ /* 0x040fe2000000001c */
[C---:B------:R-:W-:Y:S01]  /*9780*/  FFMA R29, R49.reuse, R75, R29 ;  /* 0x0000004b311d7223 */ /* 0x040fe2000000001d */
[----:B------:R-:W-:Y:S01]  /*9790*/  FFMA R30, R49, R76, R30 ;  /* 0x0000004c311e7223 */ /* 0x000fe2000000001e */
[----:B------:R-:W-:Y:S02]  /*97a0*/  F2FP.SATFINITE.E5M2.F32.PACK_AB_MERGE_C R32, R5, R4, R77 ;  /* 0x000000040520723e */ /* 0x000fe4000480604d */
[----:B------:R-:W-:Y:S02]  /*97b0*/  F2FP.SATFINITE.E5M2.F32.PACK_AB_MERGE_C R33, R9, R8, R10 ;  /* 0x000000080921723e */ /* 0x000fe4000480600a */
        /* <DEDUP_REMOVED lines=10> */
[----:B------:R-:W-:Y:S05]  /*9860*/  F2FP.SATFINITE.E5M2.F32.PACK_AB_MERGE_C R7, R28, R27, R29 ;  /* 0x0000001b1c07723e */ /* 0x000fea000480601d */
        /* <DEDUP_REMOVED lines=18> */
.L_x_140:
[----:B------:R-:W-:Y:S05]  /*9990*/  BSYNC.RECONVERGENT B0 ;  /* 0x0000000000007941 */ /* 0x000fea0003800200 */
.L_x_139:
[----:B------:R-:W-:Y:S01]  /*99a0*/  BAR.SYNC.DEFER_BLOCKING 0x1, 0x80 ;  /* 0x0042000000007b1d */ /* 0x000fe20000010000 */
[----:B------:R-:W-:Y:S01]  /*99b0*/  ISETP.NE.AND P2, PT, R111, RZ, PT ;  /* 0x000000ff6f00720c */ /* 0x000fe20003f45270 */
[----:B------:R-:W-:Y:S01]  /*99c0*/  IMAD.IADD R14, R43, 0x1, R94 ;  /* 0x000000012b0e7824 */ /* 0x000fe200078e025e */
[----:B------:R-:W-:Y:S01]  /*99d0*/  ISETP.NE.AND P0, PT, R112, 0x2, PT ;  /* 0x000000027000780c */ /* 0x000fe20003f05270 */
[----:B------:R-:W-:Y:S01]  /*99e0*/  IMAD.IADD R15, R44, 0x1, R95 ;  /* 0x000000012c0f7824 */ /* 0x000fe200078e025f */
[----:B------:R-:W-:Y:S02]  /*99f0*/  ISETP.NE.AND P1, PT, R45, 0x4, PT ;  /* 0x000000042d00780c */ /* 0x000fe40003f25270 */
[----:B------:R-:W-:Y:S02]  /*9a00*/  SEL R2, RZ, 0x1, P0 ;  /* 0x00000001ff027807 */ /* 0x000fe40000000000 */
[----:B------:R-:W-:Y:S02]  /*9a10*/  SEL R0, RZ, 0x1, P1 ;  /* 0x00000001ff007807 */ /* 0x000fe40000800000 */
[----:B------:R-:W-:Y:S02]  /*9a20*/  LOP3.LUT R106, R106, R2, RZ, 0x3c, !PT ;  /* 0x000000026a6a7212 */ /* 0x000fe400078e3cff */
[----:B------:R-:W-:Y:S02]  /*9a30*/  LOP3.LUT R107, R107, R0, RZ, 0x3c, !PT ;  /* 0x000000006b6b7212 */ /* 0x000fe400078e3cff */
[----:B------:R-:W-:Y:S02]  /*9a40*/  @P2 R2UR UR36, R103 ;  /* 0x00000000672422ca */ /* 0x000fe400000e0000 */
[----:B------:R-:W-:Y:S02]  /*9a50*/  SEL R112, R112, RZ, P0 ;  /* 0x000000ff70707207 */ /* 0x000fe40000000000 */
[----:B------:R-:W-:Y:S01]  /*9a60*/  SEL R45, R45, RZ, P1 ;  /* 0x000000ff2d2d7207 */ /* 0x000fe20000800000 */
[----:B------:R-:W-:Y:S10]  /*9a70*/  @P2 BRA `(.L_x_141) ;  /* 0xffffffbc00382947 */ /* 0x000ff4000383ffff */
[----:B------:R-:W-:Y:S05]  /*9a80*/  EXIT ;  /* 0x000000000000794d */ /* 0x000fea0003800000 */
.L_x_20:
[----:B--2---:R2:W1:Y:S02]  /*9a90*/  SYNCS.PHASECHK.TRANS64.TRYWAIT P0, [R2+URZ+0x200], R3 ;  /* 0x00020003020075a7 */ /* 0x00446400080011ff */
[----:B-1----:R-:W-:Y:S05]  /*9aa0*/  @!P0 NANOSLEEP.SYNCS 0x989680 ;  /* 0x009896800000895d */ /* 0x002fea0003900000 */
[----:B------:R-:W1:Y:S02]  /*9ab0*/  @!P0 SYNCS.PHASECHK.TRANS64 P0, [R2+URZ+0x200], R3 ;  /* 0x00020003020085a7 */ /* 0x000e6400080010ff */
[----:B-1----:R-:W-:Y:S05]  /*9ac0*/  @!P0 BRA `(.L_x_20) ;  /* 0xfffffffc00f08947 */ /* 0x002fea000383ffff */
[----:B------:R-:W-:Y:S05]  /*9ad0*/  BRA `(.L_x_142) ;  /* 0xffffff7c004c7947 */ /* 0x000fea000383ffff */
.L_x_23:
[----:B-1----:R-:W-:-:S07]  /*9ae0*/  MOV R2, UR33 ;  /* 0x0000002100027c02 */ /* 0x002fce0008000f00 */
.L_x_143:
[----:B-1----:R1:W2:Y:S02]  /*9af0*/  SYNCS.PHASECHK.TRANS64.TRYWAIT P0, [R2+URZ+0xa0], R4 ;  /* 0x0000a004020075a7 */ /* 0x0022a400080011ff */
[----:B--2---:R-:W-:Y:S05]  /*9b00*/  @!P0 NANOSLEEP.SYNCS 0x989680 ;  /* 0x009896800000895d */ /* 0x004fea0003900000 */
[----:B------:R-:W2:Y:S02]  /*9b10*/  @!P0 SYNCS.PHASECHK.TRANS64 P0, [R2+URZ+0xa0], R4 ;  /* 0x0000a004020085a7 */ /* 0x000ea400080010ff */
[----:B--2---:R-:W-:Y:S05]  /*9b20*/  @!P0 BRA `(.L_x_143) ;  /* 0xfffffffc00f08947 */ /* 0x004fea000383ffff */
[----:B------:R-:W-:Y:S05]  /*9b30*/  BRA `(.L_x_22) ;  /* 0xffffff7c00a07947 */ /* 0x000fea000383ffff */
.L_x_29:
[----:B-1----:R-:W-:-:S07]  /*9b40*/  MOV R2, UR25 ;  /* 0x0000001900027c02 */ /* 0x002fce0008000f00 */
.L_x_144:
[----:B-1----:R1:W2:Y:S02]  /*9b50*/  SYNCS.PHASECHK.TRANS64.TRYWAIT P0, [R2+URZ+0xa0], R4 ;  /* 0x0000a004020075a7 */ /* 0x0022a400080011ff */
[----:B--2---:R-:W-:Y:S05]  /*9b60*/  @!P0 NANOSLEEP.SYNCS 0x989680 ;  /* 0x009896800000895d */ /* 0x004fea0003900000 */
[----:B------:R-:W2:Y:S02]  /*9b70*/  @!P0 SYNCS.PHASECHK.TRANS64 P0, [R2+URZ+0xa0], R4 ;  /* 0x0000a004020085a7 */ /* 0x000ea400080010ff */
[----:B--2---:R-:W-:Y:S05]  /*9b80*/  @!P0 BRA `(.L_x_144) ;  /* 0xfffffffc00f08947 */ /* 0x004fea000383ffff */
[----:B------:R-:W-:Y:S05]  /*9b90*/  BRA `(.L_x_28) ;  /* 0xffffff8000607947 */ /* 0x000fea000383ffff */
.L_x_33:
[----:B-1----:R1:W2:Y:S02]  /*9ba0*/  SYNCS.PHASECHK.TRANS64.TRYWAIT P0, [R2+URZ+0x190], R3 ;  /* 0x00019003020075a7 */ /* 0x0022a400080011ff */
[----:B--2---:R-:W-:Y:S05]  /*9bb0*/  @!P0 NANOSLEEP.SYNCS 0x989680 ;  /* 0x009896800000895d */ /* 0x004fea0003900000 */
[----:B------:R-:W2:Y:S02]  /*9bc0*/  @!P0 SYNCS.PHASECHK.TRANS64 P0, [R2+URZ+0x190], R3 ;  /* 0x00019003020085a7 */ /* 0x000ea400080010ff */
[----:B--2---:R-:W-:Y:S05]  /*9bd0*/  @!P0 BRA `(.L_x_33) ;  /* 0xfffffffc00f08947 */ /* 0x004fea000383ffff */
[----:B------:R-:W-:Y:S05]  /*9be0*/  BRA `(.L_x_145) ;  /* 0xffffff8400047947 */ /* 0x000fea000383ffff */
.L_x_37:
[----:B----4-:R-:W-:-:S07]  /*9bf0*/  MOV R0, UR5 ;  /* 0x0000000500007c02 */ /* 0x010fce0008000f00 */
.L_x_146:
[----:B-1----:R1:W2:Y:S02]  /*9c00*/  SYNCS.PHASECHK.TRANS64.TRYWAIT P0, [R0+URZ], R2 ;  /* 0x00000002000075a7 */ /* 0x0022a400080011ff */
[----:B--2---:R-:W-:Y:S05]  /*9c10*/  @!P0 NANOSLEEP.SYNCS 0x989680 ;  /* 0x009896800000895d */ /* 0x004fea0003900000 */
[----:B------:R-:W2:Y:S02]  /*9c20*/  @!P0 SYNCS.PHASECHK.TRANS64 P0, [R0+URZ], R2 ;  /* 0x00000002000085a7 */ /* 0x000ea400080010ff */
[----:B--2---:R-:W-:Y:S05]  /*9c30*/  @!P0 BRA `(.L_x_146) ;  /* 0xfffffffc00f08947 */ /* 0x004fea000383ffff */
[----:B------:R-:W-:Y:S05]  /*9c40*/  BRA `(.L_x_147) ;  /* 0xffffff8800747947 */ /* 0x000fea000383ffff */
.L_x_38:
[----:B----4-:R-:W-:-:S07]  /*9c50*/  MOV R0, UR5 ;  /* 0x0000000500007c02 */ /* 0x010fce0008000f00 */
.L_x_148:
[----:B-1----:R1:W2:Y:S02]  /*9c60*/  SYNCS.PHASECHK.TRANS64.TRYWAIT P0, [R0+URZ], R3 ;  /* 0x00000003000075a7 */ /* 0x0022a400080011ff */
[----:B--2---:R-:W-:Y:S05]  /*9c70*/  @!P0 NANOSLEEP.SYNCS 0x989680 ;  /* 0x009896800000895d */ /* 0x004fea0003900000 */
[----:B------:R-:W2:Y:S02]  /*9c80*/  @!P0 SYNCS.PHASECHK.TRANS64 P0, [R0+URZ], R3 ;  /* 0x00000003000085a7 */ /* 0x000ea400080010ff */
[----:B--2---:R-:W-:Y:S05]  /*9c90*/  @!P0 BRA `(.L_x_148) ;  /* 0xfffffffc00f08947 */ /* 0x004fea000383ffff */
[----:B------:R-:W-:Y:S05]  /*9ca0*/  BRA `(.L_x_149) ;  /* 0xffffff8800807947 */ /* 0x000fea000383ffff */
.L_x_39:
[----:B----4-:R-:W-:-:S07]  /*9cb0*/  MOV R0, UR5 ;  /* 0x0000000500007c02 */ /* 0x010fce0008000f00 */
.L_x_150:
[----:B-1----:R1:W2:Y:S02]  /*9cc0*/  SYNCS.PHASECHK.TRANS64.TRYWAIT P0, [R0+URZ], R3 ;  /* 0x00000003000075a7 */ /* 0x0022a400080011ff */
[----:B--2---:R-:W-:Y:S05]  /*9cd0*/  @!P0 NANOSLEEP.SYNCS 0x989680 ;  /* 0x009896800000895d */ /* 0x004fea0003900000 */
[----:B------:R-:W2:Y:S02]  /*9ce0*/  @!P0 SYNCS.PHASECHK.TRANS64 P0, [R0+URZ], R3 ;  /* 0x00000003000085a7 */ /* 0x000ea400080010ff */
[----:B--2---:R-:W-:Y:S05]  /*9cf0*/  @!P0 BRA `(.L_x_150) ;  /* 0xfffffffc00f08947 */ /* 0x004fea000383ffff */
[----:B------:R-:W-:Y:S05]  /*9d00*/  BRA `(.L_x_151) ;  /* 0xffffff88008c7947 */ /* 0x000fea000383ffff */
.L_x_40:
[----:B----4-:R-:W-:-:S07]  /*9d10*/  MOV R0, UR5 ;  /* 0x0000000500007c02 */ /* 0x010fce0008000f00 */
.L_x_152:
[----:B-1----:R1:W2:Y:S02]  /*9d20*/  SYNCS.PHASECHK.TRANS64.TRYWAIT P0, [R0+URZ], R3 ;  /* 0x00000003000075a7 */ /* 0x0022a400080011ff */
[----:B--2---:R-:W-:Y:S05]  /*9d30*/  @!P0 NANOSLEEP.SYNCS 0x989680 ;  /* 0x009896800000895d */ /* 0x004fea0003900000 */
[----:B------:R-:W2:Y:S02]  /*9d40*/  @!P0 SYNCS.PHASECHK.TRANS64 P0, [R0+URZ], R3 ;  /* 0x00000003000085a7 */ /* 0x000ea400080010ff */
[----:B--2---:R-:W-:Y:S05]  /*9d50*/  @!P0 BRA `(.L_x_152) ;  /* 0xfffffffc00f08947 */ /* 0x004fea000383ffff */
[----:B------:R-:W-:Y:S05]  /*9d60*/  BRA `(.L_x_153) ;  /* 0xffffff8800987947 */ /* 0x000fea000383ffff */
.L_x_41:
[----:B----4-:R-:W-:-:S07]  /*9d70*/  MOV R0, UR5 ;  /* 0x0000000500007c02 */ /* 0x010fce0008000f00 */
.L_x_154:
[----:B-1----:R1:W2:Y:S02]  /*9d80*/  SYNCS.PHASECHK.TRANS64.TRYWAIT P0, [R0+URZ], R3 ;  /* 0x00000003000075a7 */ /* 0x0022a400080011ff */
[----:B--2---:R-:W-:Y:S05]  /*9d90*/  @!P0 NANOSLEEP.SYNCS 0x989680 ;  /* 0x009896800000895d */ /* 0x004fea0003900000 */
[----:B------:R-:W2:Y:S02]  /*9da0*/  @!P0 SYNCS.PHASECHK.TRANS64 P0, [R0+URZ], R3 ;  /* 0x00000003000085a7 */ /* 0x000ea400080010ff */
[----:B--2---:R-:W-:Y:S05]  /*9db0*/  @!P0 BRA `(.L_x_154) ;  /* 0xfffffffc00f08947 */ /* 0x004fea000383ffff */
[----:B------:R-:W-:Y:S05]  /*9dc0*/  BRA `(.L_x_155) ;  /* 0xffffff8800a47947 */ /* 0x000fea000383ffff */
.L_x_42:
[----:B----4-:R-:W-:-:S07]  /*9dd0*/  MOV R0, UR5 ;  /* 0x0000000500007c02 */ /* 0x010fce0008000f00 */
.L_x_156:
[----:B-1----:R1:W2:Y:S02]  /*9de0*/  SYNCS.PHASECHK.TRANS64.TRYWAIT P0, [R0+URZ], R3 ;  /* 0x00000003000075a7 */ /* 0x0022a400080011ff */
[----:B--2---:R-:W-:Y:S05]  /*9df0*/  @!P0 NANOSLEEP.SYNCS 0x989680 ;  /* 0x009896800000895d */ /* 0x004fea0003900000 */
[----:B------:R-:W2:Y:S02]  /*9e00*/  @!P0 SYNCS.PHASECHK.TRANS64 P0, [R0+URZ], R3 ;  /* 0x00000003000085a7 */ /* 0x000ea400080010ff */
[----:B--2---:R-:W-:Y:S05]  /*9e10*/  @!P0 BRA `(.L_x_156) ;  /* 0xfffffffc00f08947 */ /* 0x004fea000383ffff */
[----:B------:R-:W-:Y:S05]  /*9e20*/  BRA `(.L_x_157) ;  /* 0xffffff8800b07947 */ /* 0x000fea000383ffff */
.L_x_43:
[----:B----4-:R-:W-:-:S07]  /*9e30*/  MOV R0, UR5 ;  /* 0x0000000500007c02 */ /* 0x010fce0008000f00 */
.L_x_158:
[----:B-1----:R1:W2:Y:S02]  /*9e40*/  SYNCS.PHASECHK.TRANS64.TRYWAIT P0, [R0+URZ], R3 ;  /* 0x00000003000075a7 */ /* 0x0022a400080011ff */
[----:B--2---:R-:W-:Y:S05]  /*9e50*/  @!P0 NANOSLEEP.SYNCS 0x989680 ;  /* 0x009896800000895d */ /* 0x004fea0003900000 */
[----:B------:R-:W2:Y:S02]  /*9e60*/  @!P0 SYNCS.PHASECHK.TRANS64 P0, [R0+URZ], R3 ;  /* 0x00000003000085a7 */ /* 0x000ea400080010ff */
[----:B--2---:R-:W-:Y:S05]  /*9e70*/  @!P0 BRA `(.L_x_158) ;  /* 0xfffffffc00f08947 */ /* 0x004fea000383ffff */
[----:B------:R-:W-:Y:S05]  /*9e80*/  BRA `(.L_x_159) ;  /* 0xffffff8800bc7947 */ /* 0x000fea000383ffff */
.L_x_44:
[----:B----4-:R-:W-:-:S07]  /*9e90*/  MOV R0, UR5 ;  /* 0x0000000500007c02 */ /* 0x010fce0008000f00 */
.L_x_160:
[----:B-1----:R1:W2:Y:S02]  /*9ea0*/  SYNCS.PHASECHK.TRANS64.TRYWAIT P0, [R0+URZ], R3 ;  /* 0x00000003000075a7 */ /* 0x0022a400080011ff */
[----:B--2---:R-:W-:Y:S05]  /*9eb0*/  @!P0 NANOSLEEP.SYNCS 0x989680 ;  /* 0x009896800000895d */ /* 0x004fea0003900000 */
[----:B------:R-:W2:Y:S02]  /*9ec0*/  @!P0 SYNCS.PHASECHK.TRANS64 P0, [R0+URZ], R3 ;  /* 0x00000003000085a7 */ /* 0x000ea400080010ff */
[----:B--2---:R-:W-:Y:S05]  /*9ed0*/  @!P0 BRA `(.L_x_160) ;  /* 0xfffffffc00f08947 */ /* 0x004fea000383ffff */
[----:B------:R-:W-:Y:S05]  /*9ee0*/  BRA `(.L_x_161) ;  /* 0xffffff8800c87947 */ /* 0x000fea000383ffff */
.L_x_45:
[----:B----4-:R-:W-:-:S07]  /*9ef0*/  MOV R0, UR5 ;  /* 0x0000000500007c02 */ /* 0x010fce0008000f00 */
.L_x_162:
[----:B-1----:R1:W2:Y:S02]  /*9f00*/  SYNCS.PHASECHK.TRANS64.TRYWAIT P0, [R0+URZ], R3 ;  /* 0x00000003000075a7 */ /* 0x0022a400080011ff */
[----:B--2---:R-:W-:Y:S05]  /*9f10*/  @!P0 NANOSLEEP.SYNCS 0x989680 ;  /* 0x009896800000895d */ /* 0x004fea0003900000 */
[----:B------:R-:W2:Y:S02]  /*9f20*/  @!P0 SYNCS.PHASECHK.TRANS64 P0, [R0+URZ], R3 ;  /* 0x00000003000085a7 */ /* 0x000ea400080010ff */
[----:B--2---:R-:W-:Y:S05]  /*9f30*/  @!P0 BRA `(.L_x_162) ;  /* 0xfffffffc00f08947 */ /* 0x004fea000383ffff */
[----:B------:R-:W-:Y:S05]  /*9f40*/  BRA `(.L_x_163) ;  /* 0xffffff8800d47947 */ /* 0x000fea000383ffff */
.L_x_46:
[----:B----4-:R-:W-:-:S07]  /*9f50*/  MOV R0, UR5 ;  /* 0x0000000500007c02 */ /* 0x010fce0008000f00 */
.L_x_164:
[----:B-1----:R1:W2:Y:S02]  /*9f60*/  SYNCS.PHASECHK.TRANS64.TRYWAIT P0, [R0+URZ], R3 ;  /* 0x00000003000075a7 */ /* 0x0022a400080011ff */
[----:B--2---:R-:W-:Y:S05]  /*9f70*/  @!P0 NANOSLEEP.SYNCS 0x989680 ;  /* 0x009896800000895d */ /* 0x004fea0003900000 */
[----:B------:R-:W2:Y:S02]  /*9f80*/  @!P0 SYNCS.PHASECHK.TRANS64 P0, [R0+URZ], R3 ;  /* 0x00000003000085a7 */ /* 0x000ea400080010ff */
[----:B--2---:R-:W-:Y:S05]  /*9f90*/  @!P0 BRA `(.L_x_164) ;  /* 0xfffffffc00f08947 */ /* 0x004fea000383ffff */
[----:B------:R-:W-:Y:S05]  /*9fa0*/  BRA `(.L_x_165) ;  /* 0xffffff8800e07947 */ /* 0x000fea000383ffff */
.L_x_47:
[----:B----4-:R-:W-:-:S07]  /*9fb0*/  MOV R0, UR5 ;  /* 0x0000000500007c02 */ /* 0x010fce0008000f00 */
.L_x_166:
[----:B-1----:R1:W2:Y:S02]  /*9fc0*/  SYNCS.PHASECHK.TRANS64.TRYWAIT P0, [R0+URZ], R3 ;  /* 0x00000003000075a7 */ /* 0x0022a400080011ff */
[----:B--2---:R-:W-:Y:S05]  /*9fd0*/  @!P0 NANOSLEEP.SYNCS 0x989680 ;  /* 0x009896800000895d */ /* 0x004fea0003900000 */
[----:B------:R-:W2:Y:S02]  /*9fe0*/  @!P0 SYNCS.PHASECHK.TRANS64 P0, [R0+URZ], R3 ;  /* 0x00000003000085a7 */ /* 0x000ea400080010ff */
[----:B--2---:R-:W-:Y:S05]  /*9ff0*/  @!P0 BRA `(.L_x_166) ;  /* 0xfffffffc00f08947 */ /* 0x004fea000383ffff */
[----:B------:R-:W-:Y:S05]  /*a000*/  BRA `(.L_x_167) ;  /* 0xffffff8800ec7947 */ /* 0x000fea000383ffff */
.L_x_48:
[----:B----4-:R-:W-:-:S07]  /*a010*/  MOV R0, UR5 ;  /* 0x0000000500007c02 */ /* 0x010fce0008000f00 */
.L_x_168:
[----:B-1----:R1:W2:Y:S02]  /*a020*/  SYNCS.PHASECHK.TRANS64.TRYWAIT P0, [R0+URZ], R3 ;  /* 0x00000003000075a7 */ /* 0x0022a400080011ff */
[----:B--2---:R-:W-:Y:S05]  /*a030*/  @!P0 NANOSLEEP.SYNCS 0x989680 ;  /* 0x009896800000895d */ /* 0x004fea0003900000 */
[----:B------:R-:W2:Y:S02]  /*a040*/  @!P0 SYNCS.PHASECHK.TRANS64 P0, [R0+URZ], R3 ;  /* 0x00000003000085a7 */ /* 0x000ea400080010ff */
[----:B--2---:R-:W-:Y:S05]  /*a050*/  @!P0 BRA `(.L_x_168) ;  /* 0xfffffffc00f08947 */ /* 0x004fea000383ffff */
[----:B------:R-:W-:Y:S05]  /*a060*/  BRA `(.L_x_169) ;  /* 0xffffff8800f87947 */ /* 0x000fea000383ffff */
.L_x_49:
[----:B----4-:R-:W-:-:S07]  /*a070*/  MOV R0, UR5 ;  /* 0x0000000500007c02 */ /* 0x010fce0008000f00 */
.L_x_170:
[----:B-1----:R1:W2:Y:S02]  /*a080*/  SYNCS.PHASECHK.TRANS64.TRYWAIT P0, [R0+URZ], R3 ;  /* 0x00000003000075a7 */ /* 0x0022a400080011ff */
[----:B--2---:R-:W-:Y:S05]  /*a090*/  @!P0 NANOSLEEP.SYNCS 0x989680 ;  /* 0x009896800000895d */ /* 0x004fea0003900000 */
[----:B------:R-:W2:Y:S02]  /*a0a0*/  @!P0 SYNCS.PHASECHK.TRANS64 P0, [R0+URZ], R3 ;  /* 0x00000003000085a7 */ /* 0x000ea400080010ff */
[----:B--2---:R-:W-:Y:S05]  /*a0b0*/  @!P0 BRA `(.L_x_170) ;  /* 0xfffffffc00f08947 */ /* 0x004fea000383ffff */
[----:B------:R-:W-:Y:S05]  /*a0c0*/  BRA `(.L_x_171) ;  /* 0xffffff8c00047947 */ /* 0x000fea000383ffff */
.L_x_50:
[----:B----4-:R-:W-:-:S07]  /*a0d0*/  MOV R0, UR5 ;  /* 0x0000000500007c02 */ /* 0x010fce0008000f00 */
.L_x_172:
[----:B-1----:R1:W2:Y:S02]  /*a0e0*/  SYNCS.PHASECHK.TRANS64.TRYWAIT P0, [R0+URZ], R3 ;  /* 0x00000003000075a7 */ /* 0x0022a400080011ff */
[----:B--2---:R-:W-:Y:S05]  /*a0f0*/  @!P0 NANOSLEEP.SYNCS 0x989680 ;  /* 0x009896800000895d */ /* 0x004fea0003900000 */
[----:B------:R-:W2:Y:S02]  /*a100*/  @!P0 SYNCS.PHASECHK.TRANS64 P0, [R0+URZ], R3 ;  /* 0x00000003000085a7 */ /* 0x000ea400080010ff */
[----:B--2---:R-:W-:Y:S05]  /*a110*/  @!P0 BRA `(.L_x_172) ;  /* 0xfffffffc00f08947 */ /* 0x004fea000383ffff */
[----:B------:R-:W-:Y:S05]  /*a120*/  BRA `(.L_x_173) ;  /* 0xffffff8c00107947 */ /* 0x000fea000383ffff */
.L_x_51:
[----:B----4-:R-:W-:-:S07]  /*a130*/  MOV R0, UR5 ;  /* 0x0000000500007c02 */ /* 0x010fce0008000f00 */
.L_x_174:
[----:B-1----:R1:W2:Y:S02]  /*a140*/  SYNCS.PHASECHK.TRANS64.TRYWAIT P0, [R0+URZ], R3 ;  /* 0x00000003000075a7 */ /* 0x0022a400080011ff */
[----:B--2---:R-:W-:Y:S05]  /*a150*/  @!P0 NANOSLEEP.SYNCS 0x989680 ;  /* 0x009896800000895d */ /* 0x004fea0003900000 */
[----:B------:R-:W2:Y:S02]  /*a160*/  @!P0 SYNCS.PHASECHK.TRANS64 P0, [R0+URZ], R3 ;  /* 0x00000003000085a7 */ /* 0x000ea400080010ff */
[----:B--2---:R-:W-:Y:S05]  /*a170*/  @!P0 BRA `(.L_x_174) ;  /* 0xfffffffc00f08947 */ /* 0x004fea000383ffff */
[----:B------:R-:W-:Y:S05]  /*a180*/  BRA `(.L_x_175) ;  /* 0xffffff8c001c7947 */ /* 0x000fea000383ffff */
.L_x_52:
[----:B----4-:R-:W-:-:S07]  /*a190*/  MOV R0, UR5 ;  /* 0x0000000500007c02 */ /* 0x010fce0008000f00 */
.L_x_176:
[----:B-1----:R1:W2:Y:S02]  /*a1a0*/  SYNCS.PHASECHK.TRANS64.TRYWAIT P0, [R0+URZ], R3 ;  /* 0x00000003000075a7 */ /* 0x0022a400080011ff */
[----:B--2---:R-:W-:Y:S05]  /*a1b0*/  @!P0 NANOSLEEP.SYNCS 0x989680 ;  /* 0x009896800000895d */ /* 0x004fea0003900000 */
[----:B------:R-:W2:Y:S02]  /*a1c0*/  @!P0 SYNCS.PHASECHK.TRANS64 P0, [R0+URZ], R3 ;  /* 0x00000003000085a7 */ /* 0x000ea400080010ff */
[----:B--2---:R-:W-:Y:S05]  /*a1d0*/  @!P0 BRA `(.L_x_176) ;  /* 0xfffffffc00f08947 */ /* 0x004fea000383ffff */
[----:B------:R-:W-:Y:S05]  /*a1e0*/  BRA `(.L_x_177) ;  /* 0xffffff8c00287947 */ /* 0x000fea000383ffff */
.L_x_53:
[----:B----4-:R-:W-:-:S07]  /*a1f0*/  MOV R0, UR5 ;  /* 0x0000000500007c02 */ /* 0x010fce0008000f00 */
.L_x_178:
[----:B-1----:R1:W2:Y:S02]  /*a200*/  SYNCS.PHASECHK.TRANS64.TRYWAIT P0, [R0+URZ], R3 ;  /* 0x00000003000075a7 */ /* 0x0022a400080011ff */
[----:B--2---:R-:W-:Y:S05]  /*a210*/  @!P0 NANOSLEEP.SYNCS 0x989680 ;  /* 0x009896800000895d */ /* 0x004fea0003900000 */
[----:B------:R-:W2:Y:S02]  /*a220*/  @!P0 SYNCS.PHASECHK.TRANS64 P0, [R0+URZ], R3 ;  /* 0x00000003000085a7 */ /* 0x000ea400080010ff */
[----:B--2---:R-:W-:Y:S05]  /*a230*/  @!P0 BRA `(.L_x_178) ;  /* 0xfffffffc00f08947 */ /* 0x004fea000383ffff */
[----:B------:R-:W-:Y:S05]  /*a240*/  BRA `(.L_x_179) ;  /* 0xffffff8c00347947 */ /* 0x000fea000383ffff */
.L_x_54:
[----:B----4-:R-:W-:-:S07]  /*a250*/  MOV R0, UR5 ;  /* 0x0000000500007c02 */ /* 0x010fce0008000f00 */
.L_x_180:
[----:B-1----:R1:W2:Y:S02]  /*a260*/  SYNCS.PHASECHK.TRANS64.TRYWAIT P0, [R0+URZ], R3 ;  /* 0x00000003000075a7 */ /* 0x0022a400080011ff */
[----:B--2---:R-:W-:Y:S05]  /*a270*/  @!P0 NANOSLEEP.SYNCS 0x989680 ;  /* 0x009896800000895d */ /* 0x004fea0003900000 */
[----:B------:R-:W2:Y:S02]  /*a280*/  @!P0 SYNCS.PHASECHK.TRANS64 P0, [R0+URZ], R3 ;  /* 0x00000003000085a7 */ /* 0x000ea400080010ff */
[----:B--2---:R-:W-:Y:S05]  /*a290*/  @!P0 BRA `(.L_x_180) ;  /* 0xfffffffc00f08947 */ /* 0x004fea000383ffff */
[----:B------:R-:W-:Y:S05]  /*a2a0*/  BRA `(.L_x_181) ;  /* 0xffffff8c00407947 */ /* 0x000fea000383ffff */
.L_x_55:
[----:B----4-:R-:W-:-:S07]  /*a2b0*/  MOV R0, UR5 ;  /* 0x0000000500007c02 */ /* 0x010fce0008000f00 */
.L_x_182:
[----:B-1----:R1:W2:Y:S02]  /*a2c0*/  SYNCS.PHASECHK.TRANS64.TRYWAIT P0, [R0+URZ], R3 ;  /* 0x00000003000075a7 */ /* 0x0022a400080011ff */
[----:B--2---:R-:W-:Y:S05]  /*a2d0*/  @!P0 NANOSLEEP.SYNCS 0x989680 ;  /* 0x009896800000895d */ /* 0x004fea0003900000 */
[----:B------:R-:W2:Y:S02]  /*a2e0*/  @!P0 SYNCS.PHASECHK.TRANS64 P0, [R0+URZ], R3 ;  /* 0x00000003000085a7 */ /* 0x000ea400080010ff */
[----:B--2---:R-:W-:Y:S05]  /*a2f0*/  @!P0 BRA `(.L_x_182) ;  /* 0xfffffffc00f08947 */ /* 0x004fea000383ffff */
[----:B------:R-:W-:Y:S05]  /*a300*/  BRA `(.L_x_183) ;  /* 0xffffff8c004c7947 */ /* 0x000fea000383ffff */
.L_x_58:
[----:B-1----:R1:W2:Y:S02]  /*a310*/  SYNCS.PHASECHK.TRANS64.TRYWAIT P0, [R0+URZ+0x1f0], R4 ;  /* 0x0001f004000075a7 */ /* 0x0022a400080011ff */
[----:B--2---:R-:W-:Y:S05]  /*a320*/  @!P0 NANOSLEEP.SYNCS 0x989680 ;  /* 0x009896800000895d */ /* 0x004fea0003900000 */
[----:B------:R-:W2:Y:S02]  /*a330*/  @!P0 SYNCS.PHASECHK.TRANS64 P0, [R0+URZ+0x1f0], R4 ;  /* 0x0001f004000085a7 */ /* 0x000ea400080010ff */
[----:B--2---:R-:W-:Y:S05]  /*a340*/  @!P0 BRA `(.L_x_58) ;  /* 0xfffffffc00f08947 */ /* 0x004fea000383ffff */
[----:B------:R-:W-:Y:S05]  /*a350*/  BRA `(.L_x_184) ;  /* 0xffffff8c00a87947 */ /* 0x000fea000383ffff */
.L_x_59:
[----:B------:R-:W-:-:S07]  /*a360*/  MOV R0, UR5 ;  /* 0x0000000500007c02 */ /* 0x000fce0008000f00 */
.L_x_185:
[----:B-1----:R1:W2:Y:S02]  /*a370*/  SYNCS.PHASECHK.TRANS64.TRYWAIT P0, [R0+URZ+0x1a0], R5 ;  /* 0x0001a005000075a7 */ /* 0x0022a400080011ff */
[----:B--2---:R-:W-:Y:S05]  /*a380*/  @!P0 NANOSLEEP.SYNCS 0x989680 ;  /* 0x009896800000895d */ /* 0x004fea0003900000 */
[----:B------:R-:W2:Y:S02]  /*a390*/  @!P0 SYNCS.PHASECHK.TRANS64 P0, [R0+URZ+0x1a0], R5 ;  /* 0x0001a005000085a7 */ /* 0x000ea400080010ff */
[----:B--2---:R-:W-:Y:S05]  /*a3a0*/  @!P0 BRA `(.L_x_185) ;  /* 0xfffffffc00f08947 */ /* 0x004fea000383ffff */
[----:B------:R-:W-:Y:S05]  /*a3b0*/  BRA `(.L_x_186) ;  /* 0xffffff8c00b87947 */ /* 0x000fea000383ffff */
.L_x_60:
[----:B-1----:R1:W2:Y:S02]  /*a3c0*/  SYNCS.PHASECHK.TRANS64.TRYWAIT P1, [R0+URZ+0x190], R4 ;  /* 0x00019004000075a7 */ /* 0x0022a400080211ff */
[----:B--2---:R-:W-:Y:S05]  /*a3d0*/  @!P1 NANOSLEEP.SYNCS 0x989680 ;  /* 0x009896800000995d */ /* 0x004fea0003900000 */
[----:B------:R-:W2:Y:S02]  /*a3e0*/  @!P1 SYNCS.PHASECHK.TRANS64 P1, [R0+URZ+0x190], R4 ;  /* 0x00019004000095a7 */ /* 0x000ea400080210ff */
[----:B--2---:R-:W-:Y:S05]  /*a3f0*/  @!P1 BRA `(.L_x_60) ;  /* 0xfffffffc00f09947 */ /* 0x004fea000383ffff */
[----:B------:R-:W-:Y:S05]  /*a400*/  BRA `(.L_x_187) ;  /* 0xffffff8c00e87947 */ /* 0x000fea000383ffff */
.L_x_63:
[----:B------:R-:W-:-:S07]  /*a410*/  MOV R0, UR5 ;  /* 0x0000000500007c02 */ /* 0x000fce0008000f00 */
.L_x_188:
[----:B-1----:R1:W2:Y:S02]  /*a420*/  SYNCS.PHASECHK.TRANS64.TRYWAIT P0, [R0+URZ+0x1a0], R2 ;  /* 0x0001a002000075a7 */ /* 0x0022a400080011ff */
[----:B--2---:R-:W-:Y:S05]  /*a430*/  @!P0 NANOSLEEP.SYNCS 0x989680 ;  /* 0x009896800000895d */ /* 0x004fea0003900000 */
[----:B------:R-:W2:Y:S02]  /*a440*/  @!P0 SYNCS.PHASECHK.TRANS64 P0, [R0+URZ+0x1a0], R2 ;  /* 0x0001a002000085a7 */ /* 0x000ea400080010ff */
[----:B--2---:R-:W-:Y:S05]  /*a450*/  @!P0 BRA `(.L_x_188) ;  /* 0xfffffffc00f08947 */ /* 0x004fea000383ffff */
[----:B------:R-:W-:Y:S05]  /*a460*/  BRA `(.L_x_62) ;  /* 0xffffff90003c7947 */ /* 0x000fea000383ffff */
.L_x_70:
[----:B-1----:R1:W2:Y:S02]  /*a470*/  SYNCS.PHASECHK.TRANS64.TRYWAIT P1, [R0+URZ+0x190], R2 ;  /* 0x00019002000075a7 */ /* 0x0022a400080211ff */
[----:B--2---:R-:W-:Y:S05]  /*a480*/  @!P1 NANOSLEEP.SYNCS 0x989680 ;  /* 0x009896800000995d */ /* 0x004fea0003900000 */
[----:B------:R-:W2:Y:S02]  /*a490*/  @!P1 SYNCS.PHASECHK.TRANS64 P1, [R0+URZ+0x190], R2 ;  /* 0x00019002000095a7 */ /* 0x000ea400080210ff */
[----:B--2---:R-:W-:Y:S05]  /*a4a0*/  @!P1 BRA `(.L_x_70) ;  /* 0xfffffffc00f09947 */ /* 0x004fea000383ffff */
[----:B------:R-:W-:Y:S05]  /*a4b0*/  BRA `(.L_x_189) ;  /* 0xffffff9400947947 */ /* 0x000fea000383ffff */
.L_x_71:
[----:B------:R-:W-:-:S07]  /*a4c0*/  MOV R2, UR9 ;  /* 0x0000000900027c02 */ /* 0x000fce0008000f00 */
.L_x_190:
[----:B-1----:R1:W2:Y:S02]  /*a4d0*/  SYNCS.PHASECHK.TRANS64.TRYWAIT P0, [R2+URZ+0x1d0], R0 ;  /* 0x0001d000020075a7 */ /* 0x0022a400080011ff */
[----:B--2---:R-:W-:Y:S05]  /*a4e0*/  @!P0 NANOSLEEP.SYNCS 0x989680 ;  /* 0x009896800000895d */ /* 0x004fea0003900000 */
[----:B------:R-:W2:Y:S02]  /*a4f0*/  @!P0 SYNCS.PHASECHK.TRANS64 P0, [R2+URZ+0x1d0], R0 ;  /* 0x0001d000020085a7 */ /* 0x000ea400080010ff */
[----:B--2---:R-:W-:Y:S05]  /*a500*/  @!P0 BRA `(.L_x_190) ;  /* 0xfffffffc00f08947 */ /* 0x004fea000383ffff */
[----:B------:R-:W-:Y:S05]  /*a510*/  BRA `(.L_x_191) ;  /* 0xffffff9400c87947 */ /* 0x000fea000383ffff */
.L_x_74:
[----:B------:R-:W-:Y:S07]  /*a520*/  MOV R0, UR7 ;  /* 0x0000000700007c02 */ /* 0x000fee0008000f00 */
.L_x_192:
[----:B-1----:R1:W2:Y:S02]  /*a530*/  SYNCS.PHASECHK.TRANS64.TRYWAIT P0, [R0+URZ], R2 ;  /* 0x00000002000075a7 */ /* 0x0022a400080011ff */
[----:B--2---:R-:W-:Y:S05]  /*a540*/  @!P0 NANOSLEEP.SYNCS 0x989680 ;  /* 0x009896800000895d */ /* 0x004fea0003900000 */
[----:B------:R-:W2:Y:S02]  /*a550*/  @!P0 SYNCS.PHASECHK.TRANS64 P0, [R0+URZ], R2 ;  /* 0x00000002000085a7 */ /* 0x000ea400080010ff */
[----:B--2---:R-:W-:Y:S05]  /*a560*/  @!P0 BRA `(.L_x_192) ;  /* 0xfffffffc00f08947 */ /* 0x004fea000383ffff */
[----:B------:R-:W-:Y:S05]  /*a570*/  BRA `(.L_x_73) ;  /* 0xffffff9800007947 */ /* 0x000fea000383ffff */
.L_x_77:
[----:B------:R-:W-:-:S07]  /*a580*/  MOV R0, UR5 ;  /* 0x0000000500007c02 */ /* 0x000fce0008000f00 */
.L_x_193:
[----:B--2---:R2:W3:Y:S02]  /*a590*/  SYNCS.PHASECHK.TRANS64.TRYWAIT P0, [R0+URZ], R2 ;  /* 0x00000002000075a7 */ /* 0x0044e400080011ff */
[----:B---3--:R-:W-:Y:S05]  /*a5a0*/  @!P0 NANOSLEEP.SYNCS 0x989680 ;  /* 0x009896800000895d */ /* 0x008fea0003900000 */
[----:B------:R-:W3:Y:S02]  /*a5b0*/  @!P0 SYNCS.PHASECHK.TRANS64 P0, [R0+URZ], R2 ;  /* 0x00000002000085a7 */ /* 0x000ee400080010ff */
[----:B---3--:R-:W-:Y:S05]  /*a5c0*/  @!P0 BRA `(.L_x_193) ;  /* 0xfffffffc00f08947 */ /* 0x008fea000383ffff */
[----:B------:R-:W-:Y:S05]  /*a5d0*/  BRA `(.L_x_194) ;  /* 0xffffff9800a07947 */ /* 0x000fea000383ffff */
.L_x_78:
[----:B------:R-:W-:-:S07]  /*a5e0*/  MOV R0, UR5 ;  /* 0x0000000500007c02 */ /* 0x000fce0008000f00 */
.L_x_195:
[----:B--2---:R2:W3:Y:S02]  /*a5f0*/  SYNCS.PHASECHK.TRANS64.TRYWAIT P0, [R0+URZ], R3 ;  /* 0x00000003000075a7 */ /* 0x0044e400080011ff */
[----:B---3--:R-:W-:Y:S05]  /*a600*/  @!P0 NANOSLEEP.SYNCS 0x989680 ;  /* 0x009896800000895d */ /* 0x008fea0003900000 */
[----:B------:R-:W3:Y:S02]  /*a610*/  @!P0 SYNCS.PHASECHK.TRANS64 P0, [R0+URZ], R3 ;  /* 0x00000003000085a7 */ /* 0x000ee400080010ff */
[----:B---3--:R-:W-:Y:S05]  /*a620*/  @!P0 BRA `(.L_x_195) ;  /* 0xfffffffc00f08947 */ /* 0x008fea000383ffff */
[----:B------:R-:W-:Y:S05]  /*a630*/  BRA `(.L_x_196) ;  /* 0xffffff9800ac7947 */ /* 0x000fea000383ffff */
.L_x_79:
[----:B------:R-:W-:-:S07]  /*a640*/  MOV R0, UR5 ;  /* 0x0000000500007c02 */ /* 0x000fce0008000f00 */
.L_x_197:
[----:B--2---:R2:W3:Y:S02]  /*a650*/  SYNCS.PHASECHK.TRANS64.TRYWAIT P0, [R0+URZ], R3 ;  /* 0x00000003000075a7 */ /* 0x0044e400080011ff */
[----:B---3--:R-:W-:Y:S05]  /*a660*/  @!P0 NANOSLEEP.SYNCS 0x989680 ;  /* 0x009896800000895d */ /* 0x008fea0003900000 */
[----:B------:R-:W3:Y:S02]  /*a670*/  @!P0 SYNCS.PHASECHK.TRANS64 P0, [R0+URZ], R3 ;  /* 0x00000003000085a7 */ /* 0x000ee400080010ff */
[----:B---3--:R-:W-:Y:S05]  /*a680*/  @!P0 BRA `(.L_x_197) ;  /* 0xfffffffc00f08947 */ /* 0x008fea000383ffff */
[----:B------:R-:W-:Y:S05]  /*a690*/  BRA `(.L_x_198) ;  /* 0xffffff9800b87947 */ /* 0x000fea000383ffff */
.L_x_80:
[----:B--2---:R-:W-:-:S07]  /*a6a0*/  MOV R0, UR7 ;  /* 0x0000000700007c02 */ /* 0x004fce0008000f00 */
.L_x_199:
[----:B--2---:R2:W3:Y:S02]  /*a6b0*/  SYNCS.PHASECHK.TRANS64.TRYWAIT P0, [R0+URZ], R2 ;  /* 0x00000002000075a7 */ /* 0x0044e400080011ff */
[----:B---3--:R-:W-:Y:S05]  /*a6c0*/  @!P0 NANOSLEEP.SYNCS 0x989680 ;  /* 0x009896800000895d */ /* 0x008fea0003900000 */
[----:B------:R-:W3:Y:S02]  /*a6d0*/  @!P0 SYNCS.PHASECHK.TRANS64 P0, [R0+URZ], R2 ;  /* 0x00000002000085a7 */ /* 0x000ee400080010ff */
[----:B---3--:R-:W-:Y:S05]  /*a6e0*/  @!P0 BRA `(.L_x_199) ;  /* 0xfffffffc00f08947 */ /* 0x008fea000383ffff */
[----:B------:R-:W-:Y:S05]  /*a6f0*/  BRA `(.L_x_200) ;  /* 0xffffff9800c47947 */ /* 0x000fea000383ffff */
.L_x_85:
[----:B--2---:R2:W3:Y:S02]  /*a700*/  SYNCS.PHASECHK.TRANS64.TRYWAIT P0, [R0+URZ+0x190], R2 ;  /* 0x00019002000075a7 */ /* 0x0044e400080011ff */
[----:B---3--:R-:W-:Y:S05]  /*a710*/  @!P0 NANOSLEEP.SYNCS 0x989680 ;  /* 0x009896800000895d */ /* 0x008fea0003900000 */
[----:B------:R-:W3:Y:S02]  /*a720*/  @!P0 SYNCS.PHASECHK.TRANS64 P0, [R0+URZ+0x190], R2 ;  /* 0x00019002000085a7 */ /* 0x000ee400080010ff */
[----:B---3--:R-:W-:Y:S05]  /*a730*/  @!P0 BRA `(.L_x_85) ;  /* 0xfffffffc00f08947 */ /* 0x008fea000383ffff */
[----:B------:R-:W-:Y:S05]  /*a740*/  BRA `(.L_x_201) ;  /* 0xffffff9c00d07947 */ /* 0x000fea000383ffff */
.L_x_88:
[----:B------:R-:W-:Y:S07]  /*a750*/  MOV R0, UR7 ;  /* 0x0000000700007c02 */ /* 0x000fee0008000f00 */
.L_x_202:
[----:B--2---:R2:W3:Y:S02]  /*a760*/  SYNCS.PHASECHK.TRANS64.TRYWAIT P0, [R0+URZ+0x188], R2 ;  /* 0x00018802000075a7 */ /* 0x0044e400080011ff */
[----:B---3--:R-:W-:Y:S05]  /*a770*/  @!P0 NANOSLEEP.SYNCS 0x989680 ;  /* 0x009896800000895d */ /* 0x008fea0003900000 */
[----:B------:R-:W3:Y:S02]  /*a780*/  @!P0 SYNCS.PHASECHK.TRANS64 P0, [R0+URZ+0x188], R2 ;  /* 0x00018802000085a7 */ /* 0x000ee400080010ff */
[----:B---3--:R-:W-:Y:S05]  /*a790*/  @!P0 BRA `(.L_x_202) ;  /* 0xfffffffc00f08947 */ /* 0x008fea000383ffff */
[----:B------:R-:W-:Y:S05]  /*a7a0*/  BRA `(.L_x_87) ;  /* 0xffffffa000b07947 */ /* 0x000fea000383ffff */
.L_x_91:
[----:B------:R-:W-:Y:S07]  /*a7b0*/  MOV R0, UR7 ;  /* 0x0000000700007c02 */ /* 0x000fee0008000f00 */
.L_x_203:
[----:B-1----:R1:W2:Y:S02]  /*a7c0*/  SYNCS.PHASECHK.TRANS64.TRYWAIT P0, [R0+URZ+0x160], R14 ;  /* 0x0001600e000075a7 */ /* 0x0022a400080011ff */
[----:B--2---:R-:W-:Y:S05]  /*a7d0*/  @!P0 NANOSLEEP.SYNCS 0x989680 ;  /* 0x009896800000895d */ /* 0x004fea0003900000 */
[----:B------:R-:W2:Y:S02]  /*a7e0*/  @!P0 SYNCS.PHASECHK.TRANS64 P0, [R0+URZ+0x160], R14 ;  /* 0x0001600e000085a7 */ /* 0x000ea400080010ff */
[----:B--2---:R-:W-:Y:S05]  /*a7f0*/  @!P0 BRA `(.L_x_203) ;  /* 0xfffffffc00f08947 */ /* 0x004fea000383ffff */
[----:B------:R-:W-:Y:S05]  /*a800*/  BRA `(.L_x_204) ;  /* 0xffffffa400287947 */ /* 0x000fea000383ffff */
.L_x_92:
[----:B------:R-:W-:Y:S07]  /*a810*/  MOV R0, UR7 ;  /* 0x0000000700007c02 */ /* 0x000fee0008000f00 */
.L_x_205:
[----:B-1----:R1:W2:Y:S02]  /*a820*/  SYNCS.PHASECHK.TRANS64.TRYWAIT P0, [R0+URZ+0x168], R14 ;  /* 0x0001680e000075a7 */ /* 0x0022a400080011ff */
[----:B--2---:R-:W-:Y:S05]  /*a830*/  @!P0 NANOSLEEP.SYNCS 0x989680 ;  /* 0x009896800000895d */ /* 0x004fea0003900000 */
[----:B------:R-:W2:Y:S02]  /*a840*/  @!P0 SYNCS.PHASECHK.TRANS64 P0, [R0+URZ+0x168], R14 ;  /* 0x0001680e000085a7 */ /* 0x000ea400080010ff */
[----:B--2---:R-:W-:Y:S05]  /*a850*/  @!P0 BRA `(.L_x_205) ;  /* 0xfffffffc00f08947 */ /* 0x004fea000383ffff */
[----:B------:R-:W-:Y:S05]  /*a860*/  BRA `(.L_x_206) ;  /* 0xffffffa400607947 */ /* 0x000fea000383ffff */
.L_x_93:
[----:B------:R-:W-:Y:S07]  /*a870*/  MOV R0, UR7 ;  /* 0x0000000700007c02 */ /* 0x000fee0008000f00 */
.L_x_207:
[----:B-1----:R1:W2:Y:S02]  /*a880*/  SYNCS.PHASECHK.TRANS64.TRYWAIT P0, [R0+URZ+0x170], R14 ;  /* 0x0001700e000075a7 */ /* 0x0022a400080011ff */
[----:B--2---:R-:W-:Y:S05]  /*a890*/  @!P0 NANOSLEEP.SYNCS 0x989680 ;  /* 0x009896800000895d */ /* 0x004fea0003900000 */
[----:B------:R-:W2:Y:S02]  /*a8a0*/  @!P0 SYNCS.PHASECHK.TRANS64 P0, [R0+URZ+0x170], R14 ;  /* 0x0001700e000085a7 */ /* 0x000ea400080010ff */
[----:B--2---:R-:W-:Y:S05]  /*a8b0*/  @!P0 BRA `(.L_x_207) ;  /* 0xfffffffc00f08947 */ /* 0x004fea000383ffff */
[----:B------:R-:W-:Y:S05]  /*a8c0*/  BRA `(.L_x_208) ;  /* 0xffffffa400a47947 */ /* 0x000fea000383ffff */
.L_x_94:
[----:B------:R-:W-:Y:S07]  /*a8d0*/  MOV R0, UR7 ;  /* 0x0000000700007c02 */ /* 0x000fee0008000f00 */
.L_x_209:
[----:B-1----:R1:W2:Y:S02]  /*a8e0*/  SYNCS.PHASECHK.TRANS64.TRYWAIT P0, [R0+URZ+0x178], R14 ;  /* 0x0001780e000075a7 */ /* 0x0022a400080011ff */
[----:B--2---:R-:W-:Y:S05]  /*a8f0*/  @!P0 NANOSLEEP.SYNCS 0x989680 ;  /* 0x009896800000895d */ /* 0x004fea0003900000 */
[----:B------:R-:W2:Y:S02]  /*a900*/  @!P0 SYNCS.PHASECHK.TRANS64 P0, [R0+URZ+0x178], R14 ;  /* 0x0001780e000085a7 */ /* 0x000ea400080010ff */
[----:B--2---:R-:W-:Y:S05]  /*a910*/  @!P0 BRA `(.L_x_209) ;  /* 0xfffffffc00f08947 */ /* 0x004fea000383ffff */
[----:B------:R-:W-:Y:S05]  /*a920*/  BRA `(.L_x_210) ;  /* 0xffffffa800287947 */ /* 0x000fea000383ffff */
.L_x_96:
[----:B------:R-:W-:-:S07]  /*a930*/  MOV R0, UR7 ;  /* 0x0000000700007c02 */ /* 0x000fce0008000f00 */
.L_x_211:
[----:B-1----:R1:W3:Y:S02]  /*a940*/  SYNCS.PHASECHK.TRANS64.TRYWAIT P0, [R0+URZ+0x160], R2 ;  /* 0x00016002000075a7 */ /* 0x0022e400080011ff */
[----:B---3--:R-:W-:Y:S05]  /*a950*/  @!P0 NANOSLEEP.SYNCS 0x989680 ;  /* 0x009896800000895d */ /* 0x008fea0003900000 */
[----:B------:R-:W3:Y:S02]  /*a960*/  @!P0 SYNCS.PHASECHK.TRANS64 P0, [R0+URZ+0x160], R2 ;  /* 0x00016002000085a7 */ /* 0x000ee400080010ff */
[----:B---3--:R-:W-:Y:S05]  /*a970*/  @!P0 BRA `(.L_x_211) ;  /* 0xfffffffc00f08947 */ /* 0x008fea000383ffff */
[----:B------:R-:W-:Y:S05]  /*a980*/  BRA `(.L_x_212) ;  /* 0xffffffa800987947 */ /* 0x000fea000383ffff */
.L_x_97:
[----:B-1----:R-:W-:-:S07]  /*a990*/  MOV R0, UR7 ;  /* 0x0000000700007c02 */ /* 0x002fce0008000f00 */
.L_x_213:
[----:B-1----:R1:W3:Y:S02]  /*a9a0*/  SYNCS.PHASECHK.TRANS64.TRYWAIT P0, [R0+URZ+0x168], R2 ;  /* 0x00016802000075a7 */ /* 0x0022e400080011ff */
[----:B---3--:R-:W-:Y:S05]  /*a9b0*/  @!P0 NANOSLEEP.SYNCS 0x989680 ;  /* 0x009896800000895d */ /* 0x008fea0003900000 */
[----:B------:R-:W3:Y:S02]  /*a9c0*/  @!P0 SYNCS.PHASECHK.TRANS64 P0, [R0+URZ+0x168], R2 ;  /* 0x00016802000085a7 */ /* 0x000ee400080010ff */
[----:B---3--:R-:W-:Y:S05]  /*a9d0*/  @!P0 BRA `(.L_x_213) ;  /* 0xfffffffc00f08947 */ /* 0x008fea000383ffff */
[----:B------:R-:W-:Y:S05]  /*a9e0*/  BRA `(.L_x_214) ;  /* 0xffffffa800887947 */ /* 0x000fea000383ffff */
.L_x_98:
[----:B-1----:R-:W-:-:S07]  /*a9f0*/  MOV R0, UR7 ;  /* 0x0000000700007c02 */ /* 0x002fce0008000f00 */
.L_x_215:
[----:B-1----:R1:W3:Y:S02]  /*aa00*/  SYNCS.PHASECHK.TRANS64.TRYWAIT P0, [R0+URZ+0x170], R2 ;  /* 0x00017002000075a7 */ /* 0x0022e400080011ff */
[----:B---3--:R-:W-:Y:S05]  /*aa10*/  @!P0 NANOSLEEP.SYNCS 0x989680 ;  /* 0x009896800000895d */ /* 0x008fea0003900000 */
[----:B------:R-:W3:Y:S02]  /*aa20*/  @!P0 SYNCS.PHASECHK.TRANS64 P0, [R0+URZ+0x170], R2 ;  /* 0x00017002000085a7 */ /* 0x000ee400080010ff */
[----:B---3--:R-:W-:Y:S05]  /*aa30*/  @!P0 BRA `(.L_x_215) ;  /* 0xfffffffc00f08947 */ /* 0x008fea000383ffff */
[----:B------:R-:W-:Y:S05]  /*aa40*/  BRA `(.L_x_216) ;  /* 0xffffffa800787947 */ /* 0x000fea000383ffff */
.L_x_100:
[----:B--2---:R2:W4:Y:S02]  /*aa50*/  SYNCS.PHASECHK.TRANS64.TRYWAIT P0, [R0+URZ+0x190], R2 ;  /* 0x00019002000075a7 */ /* 0x00452400080011ff */
[----:B----4-:R-:W-:Y:S05]  /*aa60*/  @!P0 NANOSLEEP.SYNCS 0x989680 ;  /* 0x009896800000895d */ /* 0x010fea0003900000 */
[----:B------:R-:W4:Y:S02]  /*aa70*/  @!P0 SYNCS.PHASECHK.TRANS64 P0, [R0+URZ+0x190], R2 ;  /* 0x00019002000085a7 */ /* 0x000f2400080010ff */
[----:B----4-:R-:W-:Y:S05]  /*aa80*/  @!P0 BRA `(.L_x_100) ;  /* 0xfffffffc00f08947 */ /* 0x010fea000383ffff */
[----:B------:R-:W-:Y:S05]  /*aa90*/  BRA `(.L_x_217) ;  /* 0xffffffac00447947 */ /* 0x000fea000383ffff */
.L_x_111:
[----:B-1----:R1:W3:Y:S02]  /*aaa0*/  SYNCS.PHASECHK.TRANS64.TRYWAIT P1, [R2+URZ+0x140], R0 ;  /* 0x00014000020075a7 */ /* 0x0022e400080211ff */
[----:B---3--:R-:W-:Y:S05]  /*aab0*/  @!P1 NANOSLEEP.SYNCS 0x989680 ;  /* 0x009896800000995d */ /* 0x008fea0003900000 */
[----:B------:R-:W3:Y:S02]  /*aac0*/  @!P1 SYNCS.PHASECHK.TRANS64 P1, [R2+URZ+0x140], R0 ;  /* 0x00014000020095a7 */ /* 0x000ee400080210ff */
[----:B---3--:R-:W-:Y:S05]  /*aad0*/  @!P1 BRA `(.L_x_111) ;  /* 0xfffffffc00f09947 */ /* 0x008fea000383ffff */
[----:B------:R-:W-:Y:S05]  /*aae0*/  BRA `(.L_x_110) ;  /* 0xffffffb8005c7947 */ /* 0x000fea000383ffff */
.L_x_113:
[----:B-1----:R1:W2:Y:S02]  /*aaf0*/  SYNCS.PHASECHK.TRANS64.TRYWAIT P0, [R113+URZ+0x1b0], R3 ;  /* 0x0001b003710075a7 */ /* 0x0022a400080011ff */
[----:B--2---:R-:W-:Y:S05]  /*ab00*/  @!P0 NANOSLEEP.SYNCS 0x989680 ;  /* 0x009896800000895d */ /* 0x004fea0003900000 */
[----:B------:R-:W2:Y:S02]  /*ab10*/  @!P0 SYNCS.PHASECHK.TRANS64 P0, [R113+URZ+0x1b0], R3 ;  /* 0x0001b003710085a7 */ /* 0x000ea400080010ff */
[----:B--2---:R-:W-:Y:S05]  /*ab20*/  @!P0 BRA `(.L_x_113) ;  /* 0xfffffffc00f08947 */ /* 0x004fea000383ffff */
[----:B------:R-:W-:Y:S05]  /*ab30*/  BRA `(.L_x_112) ;  /* 0xffffffb800b07947 */ /* 0x000fea000383ffff */
.L_x_121:
[----:B--2---:R2:W3:Y:S02]  /*ab40*/  SYNCS.PHASECHK.TRANS64.TRYWAIT P0, [R0+URZ+0x140], R3 ;  /* 0x00014003000075a7 */ /* 0x0044e400080011ff */
[----:B---3--:R-:W-:Y:S05]  /*ab50*/  @!P0 NANOSLEEP.SYNCS 0x989680 ;  /* 0x009896800000895d */ /* 0x008fea0003900000 */
[----:B------:R-:W3:Y:S02]  /*ab60*/  @!P0 SYNCS.PHASECHK.TRANS64 P0, [R0+URZ+0x140], R3 ;  /* 0x00014003000085a7 */ /* 0x000ee400080010ff */
[----:B---3--:R-:W-:Y:S05]  /*ab70*/  @!P0 BRA `(.L_x_121) ;  /* 0xfffffffc00f08947 */ /* 0x008fea000383ffff */
[----:B------:R-:W-:Y:S05]  /*ab80*/  BRA `(.L_x_120) ;  /* 0xffffffc400a07947 */ /* 0x000fea000383ffff */
.L_x_129:
[----:B--2---:R2:W3:Y:S02]  /*ab90*/  SYNCS.PHASECHK.TRANS64.TRYWAIT P0, [R0+URZ+0x140], R4 ;  /* 0x00014004000075a7 */ /* 0x0044e400080011ff */
[----:B---3--:R-:W-:Y:S05]  /*aba0*/  @!P0 NANOSLEEP.SYNCS 0x989680 ;  /* 0x009896800000895d */ /* 0x008fea0003900000 */
[----:B------:R-:W3:Y:S02]  /*abb0*/  @!P0 SYNCS.PHASECHK.TRANS64 P0, [R0+URZ+0x140], R4 ;  /* 0x00014004000085a7 */ /* 0x000ee400080010ff */
[----:B---3--:R-:W-:Y:S05]  /*abc0*/  @!P0 BRA `(.L_x_129) ;  /* 0xfffffffc00f08947 */ /* 0x008fea000383ffff */
[----:B------:R-:W-:Y:S05]  /*abd0*/  BRA `(.L_x_128) ;  /* 0xffffffd000e47947 */ /* 0x000fea000383ffff */
.L_x_137:
[----:B--2---:R2:W3:Y:S02]  /*abe0*/  SYNCS.PHASECHK.TRANS64.TRYWAIT P0, [R0+URZ+0x140], R4 ;  /* 0x00014004000075a7 */ /* 0x0044e400080011ff */
[----:B---3--:R-:W-:Y:S05]  /*abf0*/  @!P0 NANOSLEEP.SYNCS 0x989680 ;  /* 0x009896800000895d */ /* 0x008fea0003900000 */
[----:B------:R-:W3:Y:S02]  /*ac00*/  @!P0 SYNCS.PHASECHK.TRANS64 P0, [R0+URZ+0x140], R4 ;  /* 0x00014004000085a7 */ /* 0x000ee400080010ff */
[----:B---3--:R-:W-:Y:S05]  /*ac10*/  @!P0 BRA `(.L_x_137) ;  /* 0xfffffffc00f08947 */ /* 0x008fea000383ffff */
[----:B------:R-:W-:Y:S05]  /*ac20*/  BRA `(.L_x_136) ;  /* 0xffffffe000347947 */ /* 0x000fea000383ffff */
        .weak           $__internal_0_$__cuda_sm10x_tcgen05_guardrail_trap_col_being_dealloced_not_returned_by_alloc
        .type           $__internal_0_$__cuda_sm10x_tcgen05_guardrail_trap_col_being_dealloced_not_returned_by_alloc,@function
        .size           $__internal_0_$__cuda_sm10x_tcgen05_guardrail_trap_col_being_dealloced_not_returned_by_alloc,($__internal_1_$__cuda_sm10x_tcgen05_guardrail_trap_phase_invalid_during_alloc - $__internal_0_$__cuda_sm10x_tcgen05_guardrail_trap_col_being_dealloced_not_returned_by_alloc)
$__internal_0_$__cuda_sm10x_tcgen05_guardrail_trap_col_being_dealloced_not_returned_by_alloc:
[----:B------:R-:W-:Y:S05]  /*ac30*/  BPT.TRAP 0x1 ;  /* 0x000000040000795c */ /* 0x000fea0000300000 */
[----:B------:R-:W-:-:S04]  /*ac40*/  HFMA2 R3, -RZ, RZ, 0, 0 ;  /* 0x00000000ff037431 */ /* 0x000fc800000001ff */
[----:B------:R-:W-:Y:S05]  /*ac50*/  RET.REL.NODEC R2 `(_ZN7cutlass13device_kernelINS_4gemm6kernel13GemmUniversalIN4cute5tupleIJiiiiEEENS1_10collective13CollectiveMmaINS1_35MainloopSm100TmaUmmaWarpSpecializedILi20ELi2ELi4ENS5_IJNS4_1CILi1EEESB_SB_EEEEENS5_IJNSA_ILi64EEENSA_ILi256EEENSA_ILi32EEEEEENS_12float_e5m2_tENS5_IJlSB_lEEENS_12float_e4m3_tENS5_IJSB_llEEENS4_8TiledMMAINS4_8MMA_AtomIJNS4_10MMA_TraitsINS4_19SM100_MMA_F8F6F4_SSEJSI_SK_fSE_SF_NS4_17integral_constantINS4_4UMMA5MajorELSS_0EEENSQ_ISS_LSS_1EEENSQ_INSR_7ScaleInELSV_0EEESW_EEEEEENS4_6LayoutISC_NS5_IJNSA_ILi0EEES10_S10_EEEEENS5_IJNS4_10UnderscoreES13_S13_EEEEENS4_13SM90_TMA_LOADENS4_14ComposedLayoutINS4_7SwizzleILi1ELi4ELi3EEENS4_18smem_ptr_flag_bitsILi8EEENSZ_INS5_IJNSA_ILi8EEESG_EEENS5_IJSG_SB_EEEEEEEvNS4_8identityES16_NS17_INS18_ILi3ELi4ELi3EEES1B_NSZ_INS5_IJNSA_ILi128EEES1C_EEENS5_IJSB_S1J_EEEEEEEvS1H_EENS_8epilogue10collective18CollectiveEpilogueINS1P_23Sm100TmaWarpSpecializedILi4ELi2ELi32ELb0ELb0EEEJSH_NS5_IJNSZ_ISE_SB_EES1U_EEESI_SJ_SI_SJ_NS1P_6fusion15FusionCallbacksIS1T_NS1W_17LinearCombinationISI_fSI_fLNS_15FloatRoundStyleE2EEESH_S1V_JEEENS4_5SM1004TMEM4LOAD26SM100_TMEM_LOAD_16dp32b32xES16_NS17_INS18_ILi2ELi4ELi3EEES1B_NSZ_INS5_IJS1C_SE_EEENS5_IJSE_SB_EEEEEEENS4_39AutoVectorizingCopyWithAssumedAlignmentILi128EEENS4_14SM90_TMA_STOREES2A_S2C_S2C_EEEvvEEEEvNT_6ParamsE) ;  /* 0xffffff5002e87950 */ /* 0x000fea0003c3ffff */
        .weak           $__internal_1_$__cuda_sm10x_tcgen05_guardrail_trap_phase_invalid_during_alloc
        .type           $__internal_1_$__cuda_sm10x_tcgen05_guardrail_trap_phase_invalid_during_alloc,@function
        .size           $__internal_1_$__cuda_sm10x_tcgen05_guardrail_trap_phase_invalid_during_alloc,($__internal_2_$__cuda_sm10x_tcgen05_guardrail_trap_unallocated_columns_being_dealloced - $__internal_1_$__cuda_sm10x_tcgen05_guardrail_trap_phase_invalid_during_alloc)
$__internal_1_$__cuda_sm10x_tcgen05_guardrail_trap_phase_invalid_during_alloc:
[----:B------:R-:W-:Y:S05]  /*ac60*/  BPT.TRAP 0x1 ;  /* 0x000000040000795c */ /* 0x000fea0000300000 */
[----:B------:R-:W-:-:S04]  /*ac70*/  MOV R3, 0x0 ;  /* 0x0000000000037802 */ /* 0x000fc80000000f00 */
[----:B------:R-:W-:Y:S05]  /*ac80*/  RET.REL.NODEC R2 `(_ZN7cutlass13device_kernelINS_4gemm6kernel13GemmUniversalIN4cute5tupleIJiiiiEEENS1_10collective13CollectiveMmaINS1_35MainloopSm100TmaUmmaWarpSpecializedILi20ELi2ELi4ENS5_IJNS4_1CILi1EEESB_SB_EEEEENS5_IJNSA_ILi64EEENSA_ILi256EEENSA_ILi32EEEEEENS_12float_e5m2_tENS5_IJlSB_lEEENS_12float_e4m3_tENS5_IJSB_llEEENS4_8TiledMMAINS4_8MMA_AtomIJNS4_10MMA_TraitsINS4_19SM100_MMA_F8F6F4_SSEJSI_SK_fSE_SF_NS4_17integral_constantINS4_4UMMA5MajorELSS_0EEENSQ_ISS_LSS_1EEENSQ_INSR_7ScaleInELSV_0EEESW_EEEEEENS4_6LayoutISC_NS5_IJNSA_ILi0EEES10_S10_EEEEENS5_IJNS4_10UnderscoreES13_S13_EEEEENS4_13SM90_TMA_LOADENS4_14ComposedLayoutINS4_7SwizzleILi1ELi4ELi3EEENS4_18smem_ptr_flag_bitsILi8EEENSZ_INS5_IJNSA_ILi8EEESG_EEENS5_IJSG_SB_EEEEEEEvNS4_8identityES16_NS17_INS18_ILi3ELi4ELi3EEES1B_NSZ_INS5_IJNSA_ILi128EEES1C_EEENS5_IJSB_S1J_EEEEEEEvS1H_EENS_8epilogue10collective18CollectiveEpilogueINS1P_23Sm100TmaWarpSpecializedILi4ELi2ELi32ELb0ELb0EEEJSH_NS5_IJNSZ_ISE_SB_EES1U_EEESI_SJ_SI_SJ_NS1P_6fusion15FusionCallbacksIS1T_NS1W_17LinearCombinationISI_fSI_fLNS_15FloatRoundStyleE2EEESH_S1V_JEEENS4_5SM1004TMEM4LOAD26SM100_TMEM_LOAD_16dp32b32xES16_NS17_INS18_ILi2ELi4ELi3EEES1B_NSZ_INS5_IJS1C_SE_EEENS5_IJSE_SB_EEEEEEENS4_39AutoVectorizingCopyWithAssumedAlignmentILi128EEENS4_14SM90_TMA_STOREES2A_S2C_S2C_EEEvvEEEEvNT_6ParamsE) ;  /* 0xffffff5002dc7950 */ /* 0x000fea0003c3ffff */
        .weak           $__internal_2_$__cuda_sm10x_tcgen05_guardrail_trap_unallocated_columns_being_dealloced
        .type           $__internal_2_$__cuda_sm10x_tcgen05_guardrail_trap_unallocated_columns_being_dealloced,@function
        .size           $__internal_2_$__cuda_sm10x_tcgen05_guardrail_trap_unallocated_columns_being_dealloced,(.L_x_219 - $__internal_2_$__cuda_sm10x_tcgen05_guardrail_trap_unallocated_columns_being_dealloced)
$__internal_2_$__cuda_sm10x_tcgen05_guardrail_trap_unallocated_columns_being_dealloced:
[----:B------:R-:W-:Y:S05]  /*ac90*/  BPT.TRAP 0x1 ;  /* 0x000000040000795c */ /* 0x000fea0000300000 */
[----:B------:R-:W-:-:S04]  /*aca0*/  HFMA2 R3, -RZ, RZ, 0, 0 ;  /* 0x00000000ff037431 */ /* 0x000fc800000001ff */
[----:B------:R-:W-:Y:S05]  /*acb0*/  RET.REL.NODEC R2 `(_ZN7cutlass13device_kernelINS_4gemm6kernel13GemmUniversalIN4cute5tupleIJiiiiEEENS1_10collective13CollectiveMmaINS1_35MainloopSm100TmaUmmaWarpSpecializedILi20ELi2ELi4ENS5_IJNS4_1CILi1EEESB_SB_EEEEENS5_IJNSA_ILi64EEENSA_ILi256EEENSA_ILi32EEEEEENS_12float_e5m2_tENS5_IJlSB_lEEENS_12float_e4m3_tENS5_IJSB_llEEENS4_8TiledMMAINS4_8MMA_AtomIJNS4_10MMA_TraitsINS4_19SM100_MMA_F8F6F4_SSEJSI_SK_fSE_SF_NS4_17integral_constantINS4_4UMMA5MajorELSS_0EEENSQ_ISS_LSS_1EEENSQ_INSR_7ScaleInELSV_0EEESW_EEEEEENS4_6LayoutISC_NS5_IJNSA_ILi0EEES10_S10_EEEEENS5_IJNS4_10UnderscoreES13_S13_EEEEENS4_13SM90_TMA_LOADENS4_14ComposedLayoutINS4_7SwizzleILi1ELi4ELi3EEENS4_18smem_ptr_flag_bitsILi8EEENSZ_INS5_IJNSA_ILi8EEESG_EEENS5_IJSG_SB_EEEEEEEvNS4_8identityES16_NS17_INS18_ILi3ELi4ELi3EEES1B_NSZ_INS5_IJNSA_ILi128EEES1C_EEENS5_IJSB_S1J_EEEEEEEvS1H_EENS_8epilogue10collective18CollectiveEpilogueINS1P_23Sm100TmaWarpSpecializedILi4ELi2ELi32ELb0ELb0EEEJSH_NS5_IJNSZ_ISE_SB_EES1U_EEESI_SJ_SI_SJ_NS1P_6fusion15FusionCallbacksIS1T_NS1W_17LinearCombinationISI_fSI_fLNS_15FloatRoundStyleE2EEESH_S1V_JEEENS4_5SM1004TMEM4LOAD26SM100_TMEM_LOAD_16dp32b32xES16_NS17_INS18_ILi2ELi4ELi3EEES1B_NSZ_INS5_IJS1C_SE_EEENS5_IJSE_SB_EEEEEEENS4_39AutoVectorizingCopyWithAssumedAlignmentILi128EEENS4_14SM90_TMA_STOREES2A_S2C_S2C_EEEvvEEEEvNT_6ParamsE) ;  /* 0xffffff5002d07950 */ /* 0x000fea0003c3ffff */
.L_x_218:
[----:B------:R-:W-:-:S00]  /*acc0*/  BRA `(.L_x_218) ;  /* 0xfffffffc00fc7947 */ /* 0x000fc0000383ffff */
[----:B------:R-:W-:-:S00]  /*acd0*/  NOP ;  /* 0x0000000000007918 */ /* 0x000fc00000000000 */
        /* <DEDUP_REMOVED lines=10> */
.L_x_219:


//--------------------- .nv.global.init           --------------------------
	.section	.nv.global.init,"aw",@progbits
.nv.global.init:
	.type		$str$27,@object
	.size		$str$27,($str$28 - $str$27)
$str$27:
        /*0000*/ 	.byte	0x28, 0x61, 0x64, 0x64, 0x72, 0x65, 0x73, 0x73, 0x20, 0x26, 0x20, 0x6d, 0x61, 0x73, 0x6b, 0x29
        /*0010*/ 	.byte	0x20, 0x3d, 0x3d, 0x20, 0x30, 0x00
	.type		$str$28,@object
	.size		$str$28,($str$26 - $str$28)
$str$28:
        /*0016*/ 	.byte	0x2f, 0x74, 0x6d, 0x70, 0x2f, 0x63, 0x75, 0x74, 0x6c, 0x61, 0x73, 0x73, 0x5f, 0x73, 0x77, 0x65
        /*0026*/ 	.byte	0x65, 0x70, 0x5f, 0x73, 0x72, 0x63, 0x2f, 0x69, 0x6e, 0x63, 0x6c, 0x75, 0x64, 0x65, 0x2f, 0x63
        /*0036*/ 	.byte	0x75, 0x74, 0x65, 0x2f, 0x70, 0x6f, 0x69, 0x6e, 0x74, 0x65, 0x72, 0x5f, 0x66, 0x6c, 0x61, 0x67
        /*0046*/ 	.byte	0x67, 0x65, 0x64, 0x2e, 0x68, 0x70, 0x70, 0x00
	.type		$str$26,@object
	.size		$str$26,($str$25 - $str$26)
$str$26:
        /*004e*/ 	.byte	0x2f, 0x74, 0x6d, 0x70, 0x2f, 0x63, 0x75, 0x74, 0x6c, 0x61, 0x73, 0x73, 0x5f, 0x73, 0x77, 0x65
        /*005e*/ 	.byte	0x65, 0x70, 0x5f, 0x73, 0x72, 0x63, 0x2f, 0x69, 0x6e, 0x63, 0x6c, 0x75, 0x64, 0x65, 0x2f, 0x63
        /*006e*/ 	.byte	0x75, 0x74, 0x65, 0x2f, 0x61, 0x74, 0x6f, 0x6d, 0x2f, 0x63, 0x6f, 0x70, 0x79, 0x5f, 0x74, 0x72
        /*007e*/ 	.byte	0x61, 0x69, 0x74, 0x73, 0x5f, 0x73, 0x6d, 0x31, 0x30, 0x30, 0x2e, 0x68, 0x70, 0x70, 0x00
	.type		$str$25,@object
	.size		$str$25,(__unnamed_1 - $str$25)
$str$25:
        /*008d*/ 	.byte	0x28, 0x28, 0x75, 0x69, 0x6e, 0x74, 0x33, 0x32, 0x5f, 0x74, 0x28, 0x74, 0x68, 0x72, 0x65, 0x61
        /*009d*/ 	.byte	0x64, 0x49, 0x64, 0x78, 0x2e, 0x78, 0x29, 0x20, 0x2f, 0x20, 0x33, 0x32, 0x29, 0x20, 0x25, 0x20
        /*00ad*/ 	.byte	0x34, 0x29, 0x20, 0x3d, 0x3d, 0x20, 0x28, 0x28, 0x28, 0x74, 0x6d, 0x65, 0x6d, 0x5f, 0x61, 0x64
        /*00bd*/ 	.byte	0x64, 0x72, 0x20, 0x3e, 0x3e, 0x20, 0x31, 0x36, 0x29, 0x20, 0x2f, 0x20, 0x33, 0x32, 0x29, 0x20
        /*00cd*/ 	.byte	0x25, 0x20, 0x34, 0x29, 0x00
	.type		__unnamed_1,@object
	.size		__unnamed_1,(__unnamed_2 - __unnamed_1)
__unnamed_1:
        /*00d2*/ 	.byte	0x61, 0x75, 0x74, 0x6f, 0x20, 0x63, 0x75, 0x74, 0x65, 0x3a, 0x3a, 0x61, 0x73, 0x5f, 0x70, 0x6f
        /* <DEDUP_REMOVED lines=24> */
        /*0262*/ 	.byte	0x3c, 0x34, 0x30, 0x39, 0x36, 0x3e, 0x3e, 0x3e, 0x3e, 0x5d, 0x00
	.type		__unnamed_2,@object
	.size		__unnamed_2,(__unnamed_3 - __unnamed_2)
__unnamed_2:
        /* <DEDUP_REMOVED lines=26> */
	.type		__unnamed_3,@object
	.size		__unnamed_3,(.L_3 - __unnamed_3)
__unnamed_3:
        /* <DEDUP_REMOVED lines=40> */
        /*0688*/ 	.byte	0x74, 0x65, 0x3a, 0x3a, 0x43, 0x3c, 0x30, 0x3e, 0x3e, 0x3e, 0x3e, 0x5d, 0x00
.L_3:


//--------------------- .nv.shared._ZN7cutlass13device_kernelINS_4gemm6kernel13GemmUniversalIN4cute5tupleIJiiiiEEENS1_10collective13CollectiveMmaINS1_35MainloopSm100TmaUmmaWarpSpecializedILi20ELi2ELi4ENS5_IJNS4_1CILi1EEESB_SB_EEEEENS5_IJNSA_ILi64EEENSA_ILi256EEENSA_ILi32EEEEEENS_12float_e5m2_tENS5_IJlSB_lEEENS_12float_e4m3_tENS5_IJSB_llEEENS4_8TiledMMAINS4_8MMA_AtomIJNS4_10MMA_TraitsINS4_19SM100_MMA_F8F6F4_SSEJSI_SK_fSE_SF_NS4_17integral_constantINS4_4UMMA5MajorELSS_0EEENSQ_ISS_LSS_1EEENSQ_INSR_7ScaleInELSV_0EEESW_EEEEEENS4_6LayoutISC_NS5_IJNSA_ILi0EEES10_S10_EEEEENS5_IJNS4_10UnderscoreES13_S13_EEEEENS4_13SM90_TMA_LOADENS4_14ComposedLayoutINS4_7SwizzleILi1ELi4ELi3EEENS4_18smem_ptr_flag_bitsILi8EEENSZ_INS5_IJNSA_ILi8EEESG_EEENS5_IJSG_SB_EEEEEEEvNS4_8identityES16_NS17_INS18_ILi3ELi4ELi3EEES1B_NSZ_INS5_IJNSA_ILi128EEES1C_EEENS5_IJSB_S1J_EEEEEEEvS1H_EENS_8epilogue10collective18CollectiveEpilogueINS1P_23Sm100TmaWarpSpecializedILi4ELi2ELi32ELb0ELb0EEEJSH_NS5_IJNSZ_ISE_SB_EES1U_EEESI_SJ_SI_SJ_NS1P_6fusion15FusionCallbacksIS1T_NS1W_17LinearCombinationISI_fSI_fLNS_15FloatRoundStyleE2EEESH_S1V_JEEENS4_5SM1004TMEM4LOAD26SM100_TMEM_LOAD_16dp32b32xES16_NS17_INS18_ILi2ELi4ELi3EEES1B_NSZ_INS5_IJS1C_SE_EEENS5_IJSE_SB_EEEEEEENS4_39AutoVectorizingCopyWithAssumedAlignmentILi128EEENS4_14SM90_TMA_STOREES2A_S2C_S2C_EEEvvEEEEvNT_6ParamsE --------------------------
	.section	.nv.shared._ZN7cutlass13device_kernelINS_4gemm6kernel13GemmUniversalIN4cute5tupleIJiiiiEEENS1_10collective13CollectiveMmaINS1_35MainloopSm100TmaUmmaWarpSpecializedILi20ELi2ELi4ENS5_IJNS4_1CILi1EEESB_SB_EEEEENS5_IJNSA_ILi64EEENSA_ILi256EEENSA_ILi32EEEEEENS_12float_e5m2_tENS5_IJlSB_lEEENS_12float_e4m3_tENS5_IJSB_llEEENS4_8TiledMMAINS4_8MMA_AtomIJNS4_10MMA_TraitsINS4_19SM100_MMA_F8F6F4_SSEJSI_SK_fSE_SF_NS4_17integral_constantINS4_4UMMA5MajorELSS_0EEENSQ_ISS_LSS_1EEENSQ_INSR_7ScaleInELSV_0EEESW_EEEEEENS4_6LayoutISC_NS5_IJNSA_ILi0EEES10_S10_EEEEENS5_IJNS4_10UnderscoreES13_S13_EEEEENS4_13SM90_TMA_LOADENS4_14ComposedLayoutINS4_7SwizzleILi1ELi4ELi3EEENS4_18smem_ptr_flag_bitsILi8EEENSZ_INS5_IJNSA_ILi8EEESG_EEENS5_IJSG_SB_EEEEEEEvNS4_8identityES16_NS17_INS18_ILi3ELi4ELi3EEES1B_NSZ_INS5_IJNSA_ILi128EEES1C_EEENS5_IJSB_S1J_EEEEEEEvS1H_EENS_8epilogue10collective18CollectiveEpilogueINS1P_23Sm100TmaWarpSpecializedILi4ELi2ELi32ELb0ELb0EEEJSH_NS5_IJNSZ_ISE_SB_EES1U_EEESI_SJ_SI_SJ_NS1P_6fusion15FusionCallbacksIS1T_NS1W_17LinearCombinationISI_fSI_fLNS_15FloatRoundStyleE2EEESH_S1V_JEEENS4_5SM1004TMEM4LOAD26SM100_TMEM_LOAD_16dp32b32xES16_NS17_INS18_ILi2ELi4ELi3EEES1B_NSZ_INS5_IJS1C_SE_EEENS5_IJSE_SB_EEEEEEENS4_39AutoVectorizingCopyWithAssumedAlignmentILi128EEENS4_14SM90_TMA_STOREES2A_S2C_S2C_EEEvvEEEEvNT_6ParamsE,"aw",@nobits
	.sectionflags	@""
	.align	16
	.zero		1024


//--------------------- .nv.shared.reserved.0     --------------------------
	.section	.nv.shared.reserved.0,"aw",@nobits
	.weak		__nv_reservedSMEM_offset_0_alias
	.size		__nv_reservedSMEM_offset_0_alias, 0, 64
	.other		__nv_reservedSMEM_offset_0_alias,@"STO_CUDA_RESERVED_SHARED STV_DEFAULT"
__nv_reservedSMEM_offset_0_alias:
	.zero		0
.nv.shared.reserved.0:
	.zero		64
	.weak		__nv_reservedSMEM_tcgen05_partition
	.type		__nv_reservedSMEM_tcgen05_partition,@object
	.size		__nv_reservedSMEM_tcgen05_partition,(.L_0 - __nv_reservedSMEM_tcgen05_partition)
__nv_reservedSMEM_tcgen05_partition:
	.zero		32
.L_0:


//--------------------- .nv.global                --------------------------
	.section	.nv.global,"aw",@nobits
.nv.global:
	.type		_ZN40_INTERNAL_6ef9bbbc_4_k_cu_bd99dd63_277624cute1_E,@object
	.size		_ZN40_INTERNAL_6ef9bbbc_4_k_cu_bd99dd63_277624cute1_E,(_ZN40_INTERNAL_6ef9bbbc_4_k_cu_bd99dd63_277624cuda3std3__45__cpo6cbeginE - _ZN40_INTERNAL_6ef9bbbc_4_k_cu_bd99dd63_277624cute1_E)
_ZN40_INTERNAL_6ef9bbbc_4_k_cu_bd99dd63_277624cute1_E:
	.zero		1
	.type		_ZN40_INTERNAL_6ef9bbbc_4_k_cu_bd99dd63_277624cuda3std3__45__cpo6cbeginE,@object
	.size		_ZN40_INTERNAL_6ef9bbbc_4_k_cu_bd99dd63_277624cuda3std3__45__cpo6cbeginE,(_ZN40_INTERNAL_6ef9bbbc_4_k_cu_bd99dd63_277624cuda3std3__48in_placeE - _ZN40_INTERNAL_6ef9bbbc_4_k_cu_bd99dd63_277624cuda3std3__45__cpo6cbeginE)
_ZN40_INTERNAL_6ef9bbbc_4_k_cu_bd99dd63_277624cuda3std3__45__cpo6cbeginE:
	.zero		1
	.type		_ZN40_INTERNAL_6ef9bbbc_4_k_cu_bd99dd63_277624cuda3std3__48in_placeE,@object
	.size		_ZN40_INTERNAL_6ef9bbbc_4_k_cu_bd99dd63_277624cuda3std3__48in_placeE,(_ZN40_INTERNAL_6ef9bbbc_4_k_cu_bd99dd63_277624cuda3std6ranges3__45__cpo9iter_moveE - _ZN40_INTERNAL_6ef9bbbc_4_k_cu_bd99dd63_277624cuda3std3__48in_placeE)
_ZN40_INTERNAL_6ef9bbbc_4_k_cu_bd99dd63_277624cuda3std3__48in_placeE:
	.zero		1
	.type		_ZN40_INTERNAL_6ef9bbbc_4_k_cu_bd99dd63_277624cuda3std6ranges3__45__cpo9iter_moveE,@object
	.size		_ZN40_INTERNAL_6ef9bbbc_4_k_cu_bd99dd63_277624cuda3std6ranges3__45__cpo9iter_moveE,(_ZN40_INTERNAL_6ef9bbbc_4_k_cu_bd99dd63_277624cuda3std3__45__cpo5beginE - _ZN40_INTERNAL_6ef9bbbc_4_k_cu_bd99dd63_277624cuda3std6ranges3__45__cpo9iter_moveE)
_ZN40_INTERNAL_6ef9bbbc_4_k_cu_bd99dd63_277624cuda3std6ranges3__45__cpo9iter_moveE:
	.zero		1
	.type		_ZN40_INTERNAL_6ef9bbbc_4_k_cu_bd99dd63_277624cuda3std3__45__cpo5beginE,@object
	.size		_ZN40_INTERNAL_6ef9bbbc_4_k_cu_bd99dd63_277624cuda3std3__45__cpo5beginE,(_ZN40_INTERNAL_6ef9bbbc_4_k_cu_bd99dd63_277624cuda3std3__442_GLOBAL__N__6ef9bbbc_4_k_cu_bd99dd63_277626ignoreE - _ZN40_INTERNAL_6ef9bbbc_4_k_cu_bd99dd63_277624cuda3std3__45__cpo5beginE)
_ZN40_INTERNAL_6ef9bbbc_4_k_cu_bd99dd63_277624cuda3std3__45__cpo5beginE:
	.zero		1
	.type		_ZN40_INTERNAL_6ef9bbbc_4_k_cu_bd99dd63_277624cuda3std3__442_GLOBAL__N__6ef9bbbc_4_k_cu_bd99dd63_277626ignoreE,@object
	.size		_ZN40_INTERNAL_6ef9bbbc_4_k_cu_bd99dd63_277624cuda3std3__442_GLOBAL__N__6ef9bbbc_4_k_cu_bd99dd63_277626ignoreE,(_ZN40_INTERNAL_6ef9bbbc_4_k_cu_bd99dd63_277624cute7productE - _ZN40_INTERNAL_6ef9bbbc_4_k_cu_bd99dd63_277624cuda3std3__442_GLOBAL__N__6ef9bbbc_4_k_cu_bd99dd63_277626ignoreE)
_ZN40_INTERNAL_6ef9bbbc_4_k_cu_bd99dd63_277624cuda3std3__442_GLOBAL__N__6ef9bbbc_4_k_cu_bd99dd63_277626ignoreE:
	.zero		1
	.type		_ZN40_INTERNAL_6ef9bbbc_4_k_cu_bd99dd63_277624cute7productE,@object
	.size		_ZN40_INTERNAL_6ef9bbbc_4_k_cu_bd99dd63_277624cute7productE,(_ZN40_INTERNAL_6ef9bbbc_4_k_cu_bd99dd63_277624cuda3std3__45__cpo3endE - _ZN40_INTERNAL_6ef9bbbc_4_k_cu_bd99dd63_277624cute7productE)
_ZN40_INTERNAL_6ef9bbbc_4_k_cu_bd99dd63_277624cute7productE:
	.zero		1
	.type		_ZN40_INTERNAL_6ef9bbbc_4_k_cu_bd99dd63_277624cuda3std3__45__cpo3endE,@object
	.size		_ZN40_INTERNAL_6ef9bbbc_4_k_cu_bd99dd63_277624cuda3std3__45__cpo3endE,(_ZN40_INTERNAL_6ef9bbbc_4_k_cu_bd99dd63_277624cuda3std3__419piecewise_constructE - _ZN40_INTERNAL_6ef9bbbc_4_k_cu_bd99dd63_277624cuda3std3__45__cpo3endE)
_ZN40_INTERNAL_6ef9bbbc_4_k_cu_bd99dd63_277624cuda3std3__45__cpo3endE:
	.zero		1
	.type		_ZN40_INTERNAL_6ef9bbbc_4_k_cu_bd99dd63_277624cuda3std3__419piecewise_constructE,@object
	.size		_ZN40_INTERNAL_6ef9bbbc_4_k_cu_bd99dd63_277624cuda3std3__419piecewise_constructE,(_ZN40_INTERNAL_6ef9bbbc_4_k_cu_bd99dd63_277624cuda3std3__45__cpo4cendE - _ZN40_INTERNAL_6ef9bbbc_4_k_cu_bd99dd63_277624cuda3std3__419piecewise_constructE)
_ZN40_INTERNAL_6ef9bbbc_4_k_cu_bd99dd63_277624cuda3std3__419piecewise_constructE:
	.zero		1
	.type		_ZN40_INTERNAL_6ef9bbbc_4_k_cu_bd99dd63_277624cuda3std3__45__cpo4cendE,@object
	.size		_ZN40_INTERNAL_6ef9bbbc_4_k_cu_bd99dd63_277624cuda3std3__45__cpo4cendE,(_ZN40_INTERNAL_6ef9bbbc_4_k_cu_bd99dd63_277624cuda3std6ranges3__45__cpo4swapE - _ZN40_INTERNAL_6ef9bbbc_4_k_cu_bd99dd63_277624cuda3std3__45__cpo4cendE)
_ZN40_INTERNAL_6ef9bbbc_4_k_cu_bd99dd63_277624cuda3std3__45__cpo4cendE:
	.zero		1
	.type		_ZN40_INTERNAL_6ef9bbbc_4_k_cu_bd99dd63_277624cuda3std6ranges3__45__cpo4swapE,@object
	.size		_ZN40_INTERNAL_6ef9bbbc_4_k_cu_bd99dd63_277624cuda3std6ranges3__45__cpo4swapE,(.L_11 - _ZN40_INTERNAL_6ef9bbbc_4_k_cu_bd99dd63_277624cuda3std6ranges3__45__cpo4swapE)
_ZN40_INTERNAL_6ef9bbbc_4_k_cu_bd99dd63_277624cuda3std6ranges3__45__cpo4swapE:
	.zero		1
.L_11:


//--------------------- .nv.constant0._ZN7cutlass13device_kernelINS_4gemm6kernel13GemmUniversalIN4cute5tupleIJiiiiEEENS1_10collective13CollectiveMmaINS1_35MainloopSm100TmaUmmaWarpSpecializedILi20ELi2ELi4ENS5_IJNS4_1CILi1EEESB_SB_EEEEENS5_IJNSA_ILi64EEENSA_ILi256EEENSA_ILi32EEEEEENS_12float_e5m2_tENS5_IJlSB_lEEENS_12float_e4m3_tENS5_IJSB_llEEENS4_8TiledMMAINS4_8MMA_AtomIJNS4_10MMA_TraitsINS4_19SM100_MMA_F8F6F4_SSEJSI_SK_fSE_SF_NS4_17integral_constantINS4_4UMMA5MajorELSS_0EEENSQ_ISS_LSS_1EEENSQ_INSR_7ScaleInELSV_0EEESW_EEEEEENS4_6LayoutISC_NS5_IJNSA_ILi0EEES10_S10_EEEEENS5_IJNS4_10UnderscoreES13_S13_EEEEENS4_13SM90_TMA_LOADENS4_14ComposedLayoutINS4_7SwizzleILi1ELi4ELi3EEENS4_18smem_ptr_flag_bitsILi8EEENSZ_INS5_IJNSA_ILi8EEESG_EEENS5_IJSG_SB_EEEEEEEvNS4_8identityES16_NS17_INS18_ILi3ELi4ELi3EEES1B_NSZ_INS5_IJNSA_ILi128EEES1C_EEENS5_IJSB_S1J_EEEEEEEvS1H_EENS_8epilogue10collective18CollectiveEpilogueINS1P_23Sm100TmaWarpSpecializedILi4ELi2ELi32ELb0ELb0EEEJSH_NS5_IJNSZ_ISE_SB_EES1U_EEESI_SJ_SI_SJ_NS1P_6fusion15FusionCallbacksIS1T_NS1W_17LinearCombinationISI_fSI_fLNS_15FloatRoundStyleE2EEESH_S1V_JEEENS4_5SM1004TMEM4LOAD26SM100_TMEM_LOAD_16dp32b32xES16_NS17_INS18_ILi2ELi4ELi3EEES1B_NSZ_INS5_IJS1C_SE_EEENS5_IJSE_SB_EEEEEEENS4_39AutoVectorizingCopyWithAssumedAlignmentILi128EEENS4_14SM90_TMA_STOREES2A_S2C_S2C_EEEvvEEEEvNT_6ParamsE --------------------------
	.section	.nv.constant0._ZN7cutlass13device_kernelINS_4gemm6kernel13GemmUniversalIN4cute5tupleIJiiiiEEENS1_10collective13CollectiveMmaINS1_35MainloopSm100TmaUmmaWarpSpecializedILi20ELi2ELi4ENS5_IJNS4_1CILi1EEESB_SB_EEEEENS5_IJNSA_ILi64EEENSA_ILi256EEENSA_ILi32EEEEEENS_12float_e5m2_tENS5_IJlSB_lEEENS_12float_e4m3_tENS5_IJSB_llEEENS4_8TiledMMAINS4_8MMA_AtomIJNS4_10MMA_TraitsINS4_19SM100_MMA_F8F6F4_SSEJSI_SK_fSE_SF_NS4_17integral_constantINS4_4UMMA5MajorELSS_0EEENSQ_ISS_LSS_1EEENSQ_INSR_7ScaleInELSV_0EEESW_EEEEEENS4_6LayoutISC_NS5_IJNSA_ILi0EEES10_S10_EEEEENS5_IJNS4_10UnderscoreES13_S13_EEEEENS4_13SM90_TMA_LOADENS4_14ComposedLayoutINS4_7SwizzleILi1ELi4ELi3EEENS4_18smem_ptr_flag_bitsILi8EEENSZ_INS5_IJNSA_ILi8EEESG_EEENS5_IJSG_SB_EEEEEEEvNS4_8identityES16_NS17_INS18_ILi3ELi4ELi3EEES1B_NSZ_INS5_IJNSA_ILi128EEES1C_EEENS5_IJSB_S1J_EEEEEEEvS1H_EENS_8epilogue10collective18CollectiveEpilogueINS1P_23Sm100TmaWarpSpecializedILi4ELi2ELi32ELb0ELb0EEEJSH_NS5_IJNSZ_ISE_SB_EES1U_EEESI_SJ_SI_SJ_NS1P_6fusion15FusionCallbacksIS1T_NS1W_17LinearCombinationISI_fSI_fLNS_15FloatRoundStyleE2EEESH_S1V_JEEENS4_5SM1004TMEM4LOAD26SM100_TMEM_LOAD_16dp32b32xES16_NS17_INS18_ILi2ELi4ELi3EEES1B_NSZ_INS5_IJS1C_SE_EEENS5_IJSE_SB_EEEEEEENS4_39AutoVectorizingCopyWithAssumedAlignmentILi128EEENS4_14SM90_TMA_STOREES2A_S2C_S2C_EEEvvEEEEvNT_6ParamsE,"a",@progbits
	.sectionflags	@""
	.align	4
.nv.constant0._ZN7cutlass13device_kernelINS_4gemm6kernel13GemmUniversalIN4cute5tupleIJiiiiEEENS1_10collective13CollectiveMmaINS1_35MainloopSm100TmaUmmaWarpSpecializedILi20ELi2ELi4ENS5_IJNS4_1CILi1EEESB_SB_EEEEENS5_IJNSA_ILi64EEENSA_ILi256EEENSA_ILi32EEEEEENS_12float_e5m2_tENS5_IJlSB_lEEENS_12float_e4m3_tENS5_IJSB_llEEENS4_8TiledMMAINS4_8MMA_AtomIJNS4_10MMA_TraitsINS4_19SM100_MMA_F8F6F4_SSEJSI_SK_fSE_SF_NS4_17integral_constantINS4_4UMMA5MajorELSS_0EEENSQ_ISS_LSS_1EEENSQ_INSR_7ScaleInELSV_0EEESW_EEEEEENS4_6LayoutISC_NS5_IJNSA_ILi0EEES10_S10_EEEEENS5_IJNS4_10UnderscoreES13_S13_EEEEENS4_13SM90_TMA_LOADENS4_14ComposedLayoutINS4_7SwizzleILi1ELi4ELi3EEENS4_18smem_ptr_flag_bitsILi8EEENSZ_INS5_IJNSA_ILi8EEESG_EEENS5_IJSG_SB_EEEEEEEvNS4_8identityES16_NS17_INS18_ILi3ELi4ELi3EEES1B_NSZ_INS5_IJNSA_ILi128EEES1C_EEENS5_IJSB_S1J_EEEEEEEvS1H_EENS_8epilogue10collective18CollectiveEpilogueINS1P_23Sm100TmaWarpSpecializedILi4ELi2ELi32ELb0ELb0EEEJSH_NS5_IJNSZ_ISE_SB_EES1U_EEESI_SJ_SI_SJ_NS1P_6fusion15FusionCallbacksIS1T_NS1W_17LinearCombinationISI_fSI_fLNS_15FloatRoundStyleE2EEESH_S1V_JEEENS4_5SM1004TMEM4LOAD26SM100_TMEM_LOAD_16dp32b32xES16_NS17_INS18_ILi2ELi4ELi3EEES1B_NSZ_INS5_IJS1C_SE_EEENS5_IJSE_SB_EEEEEEENS4_39AutoVectorizingCopyWithAssumedAlignmentILi128EEENS4_14SM90_TMA_STOREES2A_S2C_S2C_EEEvvEEEEvNT_6ParamsE:
	.zero		2944


//--------------------- SYMBOLS --------------------------

	.type		.nv.reservedSmem.offset0,@object
	.size		.nv.reservedSmem.offset0,0x4
	.type		.nv.reservedSmem.cap,@object
	.size		.nv.reservedSmem.cap,0x4
	.type		__assertfail,@function
